def attn_fwd(
    Q,
    K,
    V,
    Out,
    Lse,
    sm_scale,
    stride_qz,
    stride_qh,
    stride_qm,
    stride_qk,
    stride_kz,
    stride_kh,
    stride_kn,
    stride_kk,
    stride_vz,
    stride_vh,
    stride_vn,
    stride_vk,
    stride_oz,
    stride_oh,
    stride_om,
    stride_ok,
    seqlen_q,
    seqlen_k,
    BLOCK_M: tl.constexpr,
    BLOCK_N: tl.constexpr,
    HEAD_DIM: tl.constexpr,
    CAUSAL: tl.constexpr,
):
    start_m = tl.program_id(0)
    off_hz = tl.program_id(1)
    q_off = off_hz * stride_qh
    k_off = off_hz * stride_kh
    v_off = off_hz * stride_vh
    offs_m = start_m * BLOCK_M + tl.arange(0, BLOCK_M)
    offs_d = tl.arange(0, HEAD_DIM)
    offs_n = tl.arange(0, BLOCK_N)
    q_ptrs = Q + q_off + offs_m[:, None] * stride_qm + offs_d[None, :] * stride_qk
    k_ptrs = K + k_off + offs_d[:, None] * stride_kk + offs_n[None, :] * stride_kn
    v_ptrs = V + v_off + offs_n[:, None] * stride_vn + offs_d[None, :] * stride_vk
    m_i = tl.full([BLOCK_M], float("-inf"), dtype=tl.float32)
    l_i = tl.zeros([BLOCK_M], dtype=tl.float32) + 1.0
    acc = tl.zeros([BLOCK_M, HEAD_DIM], dtype=tl.float32)
    q = tl.load(q_ptrs)
    acc, l_i, m_i = _attn_fwd_inner(
        acc,
        l_i,
        m_i,
        q,
        k_ptrs,
        v_ptrs,
        sm_scale,
        stride_kn,
        stride_vn,
        start_m,
        seqlen_k,
        BLOCK_M,
        BLOCK_N,
        HEAD_DIM,
        CAUSAL,
    )
    acc = acc / l_i[:, None]
    lse = m_i + tl.math.log2(l_i) / 1.4426950408889634
    o_ptrs = (
        Out
        + off_hz * stride_oh
        + offs_m[:, None] * stride_om
        + offs_d[None, :] * stride_ok
    )
    tl.store(o_ptrs, acc.to(Out.dtype.element_ty))
    tl.store(Lse + off_hz * seqlen_q + offs_m, lse)

# config = {"BLOCK_M": 32, "BLOCK_N": 128, "HEAD_DIM": 128, "arch": "sm_90", "causal": false, "dtype": "bf16", "num_stages": 2, "num_warps": 8}
# arch = sm_90


// ===== COMPILED SASS (sm_90a) =====

	.target	sm_90a

	.elftype	@"ET_EXEC"


//--------------------- .note.nv.tkinfo           --------------------------
	.section	.note.nv.tkinfo,"",@"SHT_NOTE"
	.sectionflags	@"SHF_NOTE_NV_TKINFO"
	.tkinfo
        /*0018*/ 	.word	0x00000002
        /*0030*/ 	.string	""
        /*0030*/ 	.string	"ptxas"
        /*0030*/ 	.string	"Cuda compilation tools, release 13.0, V13.0.88"
        /*0030*/ 	.string	"Build cuda_13.0.r13.0/compiler.36424714_0"
        /*0030*/ 	.string	"-v  -suppress-debug-info  -lineinfo  -arch sm_90a "



//--------------------- .note.nv.cuinfo           --------------------------
	.section	.note.nv.cuinfo,"",@"SHT_NOTE"
	.sectionflags	@"SHF_NOTE_NV_CUINFO"
        /*0018*/ 	.short	0x0002
        /*001a*/ 	.short	0x005a
        /*001c*/ 	.short	0x0082
	.zero		2


//--------------------- .nv.info                  --------------------------
	.section	.nv.info,"",@"SHT_CUDA_INFO"
	.align	4


	//----- nvinfo : EIATTR_REGCOUNT
	.align		4
        /*0000*/ 	.byte	0x04, 0x2f
        /*0002*/ 	.short	(.L_2 - .L_1)
	.align		4
.L_1:
        /*0004*/ 	.word	index@(attn_fwd)
        /*0008*/ 	.word	0x000000ff


	//----- nvinfo : EIATTR_FRAME_SIZE
	.align		4
.L_2:
        /*000c*/ 	.byte	0x04, 0x11
        /*000e*/ 	.short	(.L_4 - .L_3)
	.align		4
.L_3:
        /*0010*/ 	.word	index@(attn_fwd)
        /*0014*/ 	.word	0x000001f0


	//----- nvinfo : EIATTR_MIN_STACK_SIZE
	.align		4
.L_4:
        /*0018*/ 	.byte	0x04, 0x12
        /*001a*/ 	.short	(.L_6 - .L_5)
	.align		4
.L_5:
        /*001c*/ 	.word	index@(attn_fwd)
        /*0020*/ 	.word	0x000001f0
.L_6:


//--------------------- .nv.compat                --------------------------
	.section	.nv.compat,"",@"SHT_CUDA_COMPAT_INFO"
	.align	4
        /*0000*/ 	.byte	0x02, 0x09, 0x01, 0x00, 0x02, 0x02, 0x01, 0x00, 0x02, 0x05, 0x05, 0x00, 0x03, 0x07, 0x01, 0x01
        /*0010*/ 	.byte	0x02, 0x03, 0x00, 0x00, 0x02, 0x06, 0x01, 0x00, 0x04, 0x0b, 0x08, 0x00, 0x00, 0x00, 0x00, 0x00
        /*0020*/ 	.byte	0x00, 0x00, 0x00, 0x00


//--------------------- .nv.info.attn_fwd         --------------------------
	.section	.nv.info.attn_fwd,"",@"SHT_CUDA_INFO"
	.sectionflags	@""
	.align	4


	//----- nvinfo : EIATTR_CUDA_API_VERSION
	.align		4
        /*0000*/ 	.byte	0x04, 0x37
        /*0002*/ 	.short	(.L_8 - .L_7)
.L_7:
        /*0004*/ 	.word	0x00000082


	//----- nvinfo : EIATTR_KPARAM_INFO
	.align		4
.L_8:
        /*0008*/ 	.byte	0x04, 0x17
        /*000a*/ 	.short	(.L_10 - .L_9)
.L_9:
        /*000c*/ 	.word	0x00000000
        /*0010*/ 	.short	0x0019
        /*0012*/ 	.short	0x0080
        /*0014*/ 	.byte	0x00, 0xf4, 0x21, 0x00


	//----- nvinfo : EIATTR_KPARAM_INFO
	.align		4
.L_10:
        /*0018*/ 	.byte	0x04, 0x17
        /*001a*/ 	.short	(.L_12 - .L_11)
.L_11:
        /*001c*/ 	.word	0x00000000
        /*0020*/ 	.short	0x0018
        /*0022*/ 	.short	0x0078
        /*0024*/ 	.byte	0x00, 0xf4, 0x21, 0x00


	//----- nvinfo : EIATTR_KPARAM_INFO
	.align		4
.L_12:
        /*0028*/ 	.byte	0x04, 0x17
        /*002a*/ 	.short	(.L_14 - .L_13)
.L_13:
        /*002c*/ 	.word	0x00000000
        /*0030*/ 	.short	0x0017
        /*0032*/ 	.short	0x0070
        /*0034*/ 	.byte	0x00, 0xf0, 0x11, 0x00


	//----- nvinfo : EIATTR_KPARAM_INFO
	.align		4
.L_14:
        /*0038*/ 	.byte	0x04, 0x17
        /*003a*/ 	.short	(.L_16 - .L_15)
.L_15:
        /*003c*/ 	.word	0x00000000
        /*0040*/ 	.short	0x0016
        /*0042*/ 	.short	0x006c
        /*0044*/ 	.byte	0x00, 0xf0, 0x11, 0x00


	//----- nvinfo : EIATTR_KPARAM_INFO
	.align		4
.L_16:
        /*0048*/ 	.byte	0x04, 0x17
        /*004a*/ 	.short	(.L_18 - .L_17)
.L_17:
        /*004c*/ 	.word	0x00000000
        /*0050*/ 	.short	0x0015
        /*0052*/ 	.short	0x0068
        /*0054*/ 	.byte	0x00, 0xf0, 0x11, 0x00


	//----- nvinfo : EIATTR_KPARAM_INFO
	.align		4
.L_18:
        /*0058*/ 	.byte	0x04, 0x17
        /*005a*/ 	.short	(.L_20 - .L_19)
.L_19:
        /*005c*/ 	.word	0x00000000
        /*0060*/ 	.short	0x0014
        /*0062*/ 	.short	0x0064
        /*0064*/ 	.byte	0x00, 0xf0, 0x11, 0x00


	//----- nvinfo : EIATTR_KPARAM_INFO
	.align		4
.L_20:
        /*0068*/ 	.byte	0x04, 0x17
        /*006a*/ 	.short	(.L_22 - .L_21)
.L_21:
        /*006c*/ 	.word	0x00000000
        /*0070*/ 	.short	0x0013
        /*0072*/ 	.short	0x0060
        /*0074*/ 	.byte	0x00, 0xf0, 0x11, 0x00


	//----- nvinfo : EIATTR_KPARAM_INFO
	.align		4
.L_22:
        /*0078*/ 	.byte	0x04, 0x17
        /*007a*/ 	.short	(.L_24 - .L_23)
.L_23:
        /*007c*/ 	.word	0x00000000
        /*0080*/ 	.short	0x0012
        /*0082*/ 	.short	0x005c
        /*0084*/ 	.byte	0x00, 0xf0, 0x11, 0x00


	//----- nvinfo : EIATTR_KPARAM_INFO
	.align		4
.L_24:
        /*0088*/ 	.byte	0x04, 0x17
        /*008a*/ 	.short	(.L_26 - .L_25)
.L_25:
        /*008c*/ 	.word	0x00000000
        /*0090*/ 	.short	0x0011
        /*0092*/ 	.short	0x0058
        /*0094*/ 	.byte	0x00, 0xf0, 0x11, 0x00


	//----- nvinfo : EIATTR_KPARAM_INFO
	.align		4
.L_26:
        /*0098*/ 	.byte	0x04, 0x17
        /*009a*/ 	.short	(.L_28 - .L_27)
.L_27:
        /*009c*/ 	.word	0x00000000
        /*00a0*/ 	.short	0x0010
        /*00a2*/ 	.short	0x0054
        /*00a4*/ 	.byte	0x00, 0xf0, 0x11, 0x00


	//----- nvinfo : EIATTR_KPARAM_INFO
	.align		4
.L_28:
        /*00a8*/ 	.byte	0x04, 0x17
        /*00aa*/ 	.short	(.L_30 - .L_29)
.L_29:
        /*00ac*/ 	.word	0x00000000
        /*00b0*/ 	.short	0x000f
        /*00b2*/ 	.short	0x0050
        /*00b4*/ 	.byte	0x00, 0xf0, 0x11, 0x00


	//----- nvinfo : EIATTR_KPARAM_INFO
	.align		4
.L_30:
        /*00b8*/ 	.byte	0x04, 0x17
        /*00ba*/ 	.short	(.L_32 - .L_31)
.L_31:
        /*00bc*/ 	.word	0x00000000
        /*00c0*/ 	.short	0x000e
        /*00c2*/ 	.short	0x004c
        /*00c4*/ 	.byte	0x00, 0xf0, 0x11, 0x00


	//----- nvinfo : EIATTR_KPARAM_INFO
	.align		4
.L_32:
        /*00c8*/ 	.byte	0x04, 0x17
        /*00ca*/ 	.short	(.L_34 - .L_33)
.L_33:
        /*00cc*/ 	.word	0x00000000
        /*00d0*/ 	.short	0x000d
        /*00d2*/ 	.short	0x0048
        /*00d4*/ 	.byte	0x00, 0xf0, 0x11, 0x00


	//----- nvinfo : EIATTR_KPARAM_INFO
	.align		4
.L_34:
        /*00d8*/ 	.byte	0x04, 0x17
        /*00da*/ 	.short	(.L_36 - .L_35)
.L_35:
        /*00dc*/ 	.word	0x00000000
        /*00e0*/ 	.short	0x000c
        /*00e2*/ 	.short	0x0044
        /*00e4*/ 	.byte	0x00, 0xf0, 0x11, 0x00


	//----- nvinfo : EIATTR_KPARAM_INFO
	.align		4
.L_36:
        /*00e8*/ 	.byte	0x04, 0x17
        /*00ea*/ 	.short	(.L_38 - .L_37)
.L_37:
        /*00ec*/ 	.word	0x00000000
        /*00f0*/ 	.short	0x000b
        /*00f2*/ 	.short	0x0040
        /*00f4*/ 	.byte	0x00, 0xf0, 0x11, 0x00


	//----- nvinfo : EIATTR_KPARAM_INFO
	.align		4
.L_38:
        /*00f8*/ 	.byte	0x04, 0x17
        /*00fa*/ 	.short	(.L_40 - .L_39)
.L_39:
        /*00fc*/ 	.word	0x00000000
        /*0100*/ 	.short	0x000a
        /*0102*/ 	.short	0x003c
        /*0104*/ 	.byte	0x00, 0xf0, 0x11, 0x00


	//----- nvinfo : EIATTR_KPARAM_INFO
	.align		4
.L_40:
        /*0108*/ 	.byte	0x04, 0x17
        /*010a*/ 	.short	(.L_42 - .L_41)
.L_41:
        /*010c*/ 	.word	0x00000000
        /*0110*/ 	.short	0x0009
        /*0112*/ 	.short	0x0038
        /*0114*/ 	.byte	0x00, 0xf0, 0x11, 0x00


	//----- nvinfo : EIATTR_KPARAM_INFO
	.align		4
.L_42:
        /*0118*/ 	.byte	0x04, 0x17
        /*011a*/ 	.short	(.L_44 - .L_43)
.L_43:
        /*011c*/ 	.word	0x00000000
        /*0120*/ 	.short	0x0008
        /*0122*/ 	.short	0x0034
        /*0124*/ 	.byte	0x00, 0xf0, 0x11, 0x00


	//----- nvinfo : EIATTR_KPARAM_INFO
	.align		4
.L_44:
        /*0128*/ 	.byte	0x04, 0x17
        /*012a*/ 	.short	(.L_46 - .L_45)
.L_45:
        /*012c*/ 	.word	0x00000000
        /*0130*/ 	.short	0x0007
        /*0132*/ 	.short	0x0030
        /*0134*/ 	.byte	0x00, 0xf0, 0x11, 0x00


	//----- nvinfo : EIATTR_KPARAM_INFO
	.align		4
.L_46:
        /*0138*/ 	.byte	0x04, 0x17
        /*013a*/ 	.short	(.L_48 - .L_47)
.L_47:
        /*013c*/ 	.word	0x00000000
        /*0140*/ 	.short	0x0006
        /*0142*/ 	.short	0x002c
        /*0144*/ 	.byte	0x00, 0xf0, 0x11, 0x00


	//----- nvinfo : EIATTR_KPARAM_INFO
	.align		4
.L_48:
        /*0148*/ 	.byte	0x04, 0x17
        /*014a*/ 	.short	(.L_50 - .L_49)
.L_49:
        /*014c*/ 	.word	0x00000000
        /*0150*/ 	.short	0x0005
        /*0152*/ 	.short	0x0028
        /*0154*/ 	.byte	0x00, 0xf0, 0x11, 0x00


	//----- nvinfo : EIATTR_KPARAM_INFO
	.align		4
.L_50:
        /*0158*/ 	.byte	0x04, 0x17
        /*015a*/ 	.short	(.L_52 - .L_51)
.L_51:
        /*015c*/ 	.word	0x00000000
        /*0160*/ 	.short	0x0004
        /*0162*/ 	.short	0x0020
        /*0164*/ 	.byte	0x00, 0xf4, 0x21, 0x00


	//----- nvinfo : EIATTR_KPARAM_INFO
	.align		4
.L_52:
        /*0168*/ 	.byte	0x04, 0x17
        /*016a*/ 	.short	(.L_54 - .L_53)
.L_53:
        /*016c*/ 	.word	0x00000000
        /*0170*/ 	.short	0x0003
        /*0172*/ 	.short	0x0018
        /*0174*/ 	.byte	0x00, 0xf4, 0x21, 0x00


	//----- nvinfo : EIATTR_KPARAM_INFO
	.align		4
.L_54:
        /*0178*/ 	.byte	0x04, 0x17
        /*017a*/ 	.short	(.L_56 - .L_55)
.L_55:
        /*017c*/ 	.word	0x00000000
        /*0180*/ 	.short	0x0002
        /*0182*/ 	.short	0x0010
        /*0184*/ 	.byte	0x00, 0xf4, 0x21, 0x00


	//----- nvinfo : EIATTR_KPARAM_INFO
	.align		4
.L_56:
        /*0188*/ 	.byte	0x04, 0x17
        /*018a*/ 	.short	(.L_58 - .L_57)
.L_57:
        /*018c*/ 	.word	0x00000000
        /*0190*/ 	.short	0x0001
        /*0192*/ 	.short	0x0008
        /*0194*/ 	.byte	0x00, 0xf4, 0x21, 0x00


	//----- nvinfo : EIATTR_KPARAM_INFO
	.align		4
.L_58:
        /*0198*/ 	.byte	0x04, 0x17
        /*019a*/ 	.short	(.L_60 - .L_59)
.L_59:
        /*019c*/ 	.word	0x00000000
        /*01a0*/ 	.short	0x0000
        /*01a2*/ 	.short	0x0000
        /*01a4*/ 	.byte	0x00, 0xf4, 0x21, 0x00


	//----- nvinfo : EIATTR_SPARSE_MMA_MASK
	.align		4
.L_60:
        /*01a8*/ 	.byte	0x03, 0x50
        /*01aa*/ 	.short	0x0000


	//----- nvinfo : EIATTR_MAXREG_COUNT
	.align		4
        /*01ac*/ 	.byte	0x03, 0x1b
        /*01ae*/ 	.short	0x00ff


	//----- nvinfo : EIATTR_NUM_BARRIERS
	.align		4
        /*01b0*/ 	.byte	0x02, 0x4c
        /*01b2*/ 	.byte	0x01
	.zero		1


	//----- nvinfo : EIATTR_ANNOTATIONS
	.align		4
        /*01b4*/ 	.byte	0x04, 0x55
        /*01b6*/ 	.short	(.L_62 - .L_61)


	//   ....[0]....
.L_61:
        /*01b8*/ 	.word	0x00000001
        /*01bc*/ 	.byte	0x40, 0x0a, 0x00, 0x00, 0x01, 0x00, 0x00, 0x00, 0x60, 0x0b, 0x00, 0x00, 0x01, 0x00, 0x00, 0x00
        /* <DEDUP_REMOVED lines=60> */
        /*058c*/ 	.byte	0x20, 0x30, 0x00, 0x00, 0x01, 0x00, 0x00, 0x00, 0x40, 0x30, 0x00, 0x00


	//----- nvinfo : EIATTR_MERCURY_ISA_VERSION
	.align		4
.L_62:
        /*0598*/ 	.byte	0x03, 0x5f
        /*059a*/ 	.short	0x0101


	//----- nvinfo : EIATTR_COOP_GROUP_MASK_REGIDS
	.align		4
        /*059c*/ 	.byte	0x04, 0x29
        /*059e*/ 	.short	(.L_64 - .L_63)


	//   ....[0]....
.L_63:
        /*05a0*/ 	.word	0xffffffff


	//   ....[1]....
        /*05a4*/ 	.word	0xffffffff


	//   ....[2]....
        /*05a8*/ 	.word	0xffffffff


	//   ....[3]....
        /*05ac*/ 	.word	0xffffffff


	//   ....[4]....
        /*05b0*/ 	.word	0xffffffff


	//   ....[5]....
        /*05b4*/ 	.word	0xffffffff


	//   ....[6]....
        /*05b8*/ 	.word	0xffffffff


	//   ....[7]....
        /*05bc*/ 	.word	0xffffffff


	//   ....[8]....
        /*05c0*/ 	.word	0xffffffff


	//   ....[9]....
        /*05c4*/ 	.word	0xffffffff


	//   ....[10]....
        /*05c8*/ 	.word	0xffffffff


	//   ....[11]....
        /*05cc*/ 	.word	0xffffffff


	//   ....[12]....
        /*05d0*/ 	.word	0xffffffff


	//   ....[13]....
        /*05d4*/ 	.word	0xffffffff


	//   ....[14]....
        /*05d8*/ 	.word	0xffffffff


	//   ....[15]....
        /*05dc*/ 	.word	0xffffffff


	//   ....[16]....
        /*05e0*/ 	.word	0xffffffff


	//   ....[17]....
        /*05e4*/ 	.word	0xffffffff


	//   ....[18]....
        /*05e8*/ 	.word	0xffffffff


	//   ....[19]....
        /*05ec*/ 	.word	0xffffffff


	//   ....[20]....
        /*05f0*/ 	.word	0xffffffff


	//   ....[21]....
        /*05f4*/ 	.word	0xffffffff


	//----- nvinfo : EIATTR_COOP_GROUP_INSTR_OFFSETS
	.align		4
.L_64:
        /*05f8*/ 	.byte	0x04, 0x28
        /*05fa*/ 	.short	(.L_66 - .L_65)


	//   ....[0]....
.L_65:
        /*05fc*/ 	.word	0x00003db0


	//   ....[1]....
        /*0600*/ 	.word	0x00003dc0


	//   ....[2]....
        /*0604*/ 	.word	0x00003dd0


	//   ....[3]....
        /*0608*/ 	.word	0x00003de0


	//   ....[4]....
        /*060c*/ 	.word	0x00003e30


	//   ....[5]....
        /*0610*/ 	.word	0x00003e40


	//   ....[6]....
        /*0614*/ 	.word	0x00003e50


	//   ....[7]....
        /*0618*/ 	.word	0x00003e60


	//   ....[8]....
        /*061c*/ 	.word	0x00003f90


	//   ....[9]....
        /*0620*/ 	.word	0x00003fb0


	//   ....[10]....
        /*0624*/ 	.word	0x00003fd0


	//   ....[11]....
        /*0628*/ 	.word	0x00004450


	//   ....[12]....
        /*062c*/ 	.word	0x00004460


	//   ....[13]....
        /*0630*/ 	.word	0x00004470


	//   ....[14]....
        /*0634*/ 	.word	0x00004480


	//   ....[15]....
        /*0638*/ 	.word	0x000044d0


	//   ....[16]....
        /*063c*/ 	.word	0x000044e0


	//   ....[17]....
        /*0640*/ 	.word	0x000044f0


	//   ....[18]....
        /*0644*/ 	.word	0x00004500


	//   ....[19]....
        /*0648*/ 	.word	0x000045c0


	//   ....[20]....
        /*064c*/ 	.word	0x000045e0


	//   ....[21]....
        /*0650*/ 	.word	0x00004600


	//----- nvinfo : EIATTR_EXIT_INSTR_OFFSETS
	.align		4
.L_66:
        /*0654*/ 	.byte	0x04, 0x1c
        /*0656*/ 	.short	(.L_68 - .L_67)


	//   ....[0]....
.L_67:
        /*0658*/ 	.word	0x00007060


	//   ....[1]....
        /*065c*/ 	.word	0x00007090


	//----- nvinfo : EIATTR_REQNTID
	.align		4
.L_68:
        /*0660*/ 	.byte	0x04, 0x10
        /*0662*/ 	.short	(.L_70 - .L_69)
.L_69:
        /*0664*/ 	.word	0x00000100
        /*0668*/ 	.word	0x00000001
        /*066c*/ 	.word	0x00000001


	//----- nvinfo : EIATTR_CBANK_PARAM_SIZE
	.align		4
.L_70:
        /*0670*/ 	.byte	0x03, 0x19
        /*0672*/ 	.short	0x0088


	//----- nvinfo : EIATTR_PARAM_CBANK
	.align		4
        /*0674*/ 	.byte	0x04, 0x0a
        /*0676*/ 	.short	(.L_72 - .L_71)
	.align		4
.L_71:
        /*0678*/ 	.word	index@(.nv.constant0.attn_fwd)
        /*067c*/ 	.short	0x0210
        /*067e*/ 	.short	0x0088


	//----- nvinfo : EIATTR_SW_WAR
	.align		4
.L_72:
        /*0680*/ 	.byte	0x04, 0x36
        /*0682*/ 	.short	(.L_74 - .L_73)
.L_73:
        /*0684*/ 	.word	0x00000008
.L_74:


//--------------------- .nv.callgraph             --------------------------
	.section	.nv.callgraph,"",@"SHT_CUDA_CALLGRAPH"
	.align	4
	.sectionentsize	8
	.align		4
        /*0000*/ 	.word	0x00000000
	.align		4
        /*0004*/ 	.word	0xffffffff
	.align		4
        /*0008*/ 	.word	0x00000000
	.align		4
        /*000c*/ 	.word	0xfffffffe
	.align		4
        /*0010*/ 	.word	0x00000000
	.align		4
        /*0014*/ 	.word	0xfffffffd
	.align		4
        /*0018*/ 	.word	0x00000000
	.align		4
        /*001c*/ 	.word	0xfffffffc


//--------------------- .nv.constant4             --------------------------
	.section	.nv.constant4,"a",@progbits
	.align	8
	.align		8
.nv.constant4:
        /*0000*/ 	.dword	_$_str


//--------------------- .text.attn_fwd            --------------------------
	.section	.text.attn_fwd,"ax",@progbits
	.align	128
        .global         attn_fwd
        .type           attn_fwd,@function
        .size           attn_fwd,(.L_x_3 - attn_fwd)
        .other          attn_fwd,@"STO_CUDA_ENTRY STV_DEFAULT"
attn_fwd:
.text.attn_fwd:
[----:B------:R-:W0:Y:S01]  /*0000*/  LDC R1, c[0x0][0x28] ;  /* 0x00000a00ff017b82 */ /* 0x000e220000000800 */
[----:B------:R-:W1:Y:S07]  /*0010*/  S2R R31, SR_TID.X ;  /* 0x00000000001f7919 */ /* 0x000e6e0000002100 */
[----:B------:R-:W2:Y:S01]  /*0020*/  S2UR UR6, SR_CTAID.Y ;  /* 0x00000000000679c3 */ /* 0x000ea20000002600 */
[----:B------:R-:W-:Y:S01]  /*0030*/  ULDC.64 UR4, c[0x0][0x240] ;  /* 0x0000900000047ab9 */ /* 0x000fe20000000a00 */
[----:B------:R-:W-:Y:S01]  /*0040*/  ULDC.64 UR10, c[0x0][0x208] ;  /* 0x00008200000a7ab9 */ /* 0x000fe20000000a00 */
[----:B------:R-:W3:Y:S01]  /*0050*/  S2R R3, SR_CTAID.X ;  /* 0x0000000000037919 */ /* 0x000ee20000002500 */
[----:B0-----:R-:W-:-:S04]  /*0060*/  VIADD R1, R1, 0xfffffe10 ;  /* 0xfffffe1001017836 */ /* 0x001fc80000000000 */
[----:B------:R-:W0:Y:S08]  /*0070*/  LDC R29, c[0x0][0x248] ;  /* 0x00009200ff1d7b82 */ /* 0x000e300000000800 */
[----:B------:R-:W4:Y:S01]  /*0080*/  LDC.64 R26, c[0x0][0x210] ;  /* 0x00008400ff1a7b82 */ /* 0x000f220000000a00 */
[----:B--2---:R-:W-:-:S04]  /*0090*/  UIMAD UR4, UR6, UR4, URZ ;  /* 0x00000004060472a4 */ /* 0x004fc8000f8e023f */
[----:B------:R-:W-:Y:S01]  /*00a0*/  USHF.L.U32 UR7, UR4, 0x1, URZ ;  /* 0x0000000104077899 */ /* 0x000fe2000800063f */
[----:B-1----:R-:W-:Y:S02]  /*00b0*/  LOP3.LUT R252, R31, 0x1f, RZ, 0xc0, !PT ;  /* 0x0000001f1ffc7812 */ /* 0x002fe400078ec0ff */
[----:B------:R-:W-:-:S03]  /*00c0*/  SHF.R.U32.HI R2, RZ, 0x5, R31 ;  /* 0x00000005ff027819 */ /* 0x000fc6000001161f */
[----:B---3--:R-:W-:Y:S01]  /*00d0*/  IMAD R252, R3, 0x20, R252 ;  /* 0x0000002003fc7824 */ /* 0x008fe200078e02fc */
[----:B------:R-:W-:-:S03]  /*00e0*/  SGXT.U32 R2, R2, 0x3 ;  /* 0x000000030202781a */ /* 0x000fc60000000000 */
[----:B------:R-:W-:Y:S01]  /*00f0*/  IMAD R0, R252, UR5, RZ ;  /* 0x00000005fc007c24 */ /* 0x000fe2000f8e02ff */
[----:B------:R-:W-:Y:S01]  /*0100*/  UIMAD.WIDE UR4, UR4, 0x2, URZ ;  /* 0x00000002040478a5 */ /* 0x000fe2000f8e023f */
[----:B0-----:R-:W-:Y:S02]  /*0110*/  IMAD R5, R2, R29, RZ ;  /* 0x0000001d02057224 */ /* 0x001fe400078e02ff */
[C---:B------:R-:W-:Y:S02]  /*0120*/  IMAD.SHL.U32 R3, R0.reuse, 0x2, RZ ;  /* 0x0000000200037824 */ /* 0x040fe400078e00ff */
[----:B------:R-:W-:-:S03]  /*0130*/  IMAD.HI R0, R0, 0x2, RZ ;  /* 0x0000000200007827 */ /* 0x000fc600078e02ff */
[----:B----4-:R-:W-:Y:S01]  /*0140*/  IADD3 R25, P0, P1, R3, UR7, R26 ;  /* 0x0000000703197c10 */ /* 0x010fe2000f91e01a */
[----:B------:R-:W-:-:S03]  /*0150*/  IMAD R7, R29, 0x8, R5 ;  /* 0x000000081d077824 */ /* 0x000fc600078e0205 */
[----:B------:R-:W-:Y:S02]  /*0160*/  IADD3.X R27, R0, UR5, R27, P0, P1 ;  /* 0x00000005001b7c10 */ /* 0x000fe400087e241b */
[----:B------:R-:W-:Y:S02]  /*0170*/  LEA R2, P0, R5, R25, 0x1 ;  /* 0x0000001905027211 */ /* 0x000fe400078008ff */
[----:B------:R-:W-:Y:S02]  /*0180*/  LEA R0, R29, R7, 0x3 ;  /* 0x000000071d007211 */ /* 0x000fe400078e18ff */
[----:B------:R-:W-:Y:S02]  /*0190*/  LEA R4, P1, R7, R25, 0x1 ;  /* 0x0000001907047211 */ /* 0x000fe400078208ff */
[----:B------:R-:W-:Y:S01]  /*01a0*/  LEA.HI.X.SX32 R3, R5, R27, 0x1, P0 ;  /* 0x0000001b05037211 */ /* 0x000fe200000f0eff */
[----:B------:R-:W-:Y:S01]  /*01b0*/  IMAD R9, R29, 0x8, R0 ;  /* 0x000000081d097824 */ /* 0x000fe200078e0200 */
[----:B------:R-:W-:-:S02]  /*01c0*/  LEA R6, P0, R0, R25, 0x1 ;  /* 0x0000001900067211 */ /* 0x000fc400078008ff */
[-C--:B------:R-:W-:Y:S01]  /*01d0*/  LEA.HI.X.SX32 R5, R7, R27.reuse, 0x1, P1 ;  /* 0x0000001b07057211 */ /* 0x080fe200008f0eff */
[----:B------:R0:W2:Y:S01]  /*01e0*/  LDG.E.U16 R15, desc[UR10][R2.64] ;  /* 0x0000000a020f7981 */ /* 0x0000a2000c1e1500 */
[----:B------:R-:W-:Y:S01]  /*01f0*/  LEA.HI.X.SX32 R7, R0, R27, 0x1, P0 ;  /* 0x0000001b00077211 */ /* 0x000fe200000f0eff */
[----:B------:R-:W-:Y:S01]  /*0200*/  IMAD R0, R29, 0x8, R9 ;  /* 0x000000081d007824 */ /* 0x000fe200078e0209 */
[----:B------:R-:W-:Y:S01]  /*0210*/  LEA R8, P0, R9, R25, 0x1 ;  /* 0x0000001909087211 */ /* 0x000fe200078008ff */
[----:B------:R1:W3:Y:S02]  /*0220*/  LDG.E.U16 R16, desc[UR10][R4.64] ;  /* 0x0000000a04107981 */ /* 0x0002e4000c1e1500 */
[----:B------:R-:W-:Y:S01]  /*0230*/  IMAD R13, R29, 0x8, R0 ;  /* 0x000000081d0d7824 */ /* 0x000fe200078e0200 */
[----:B------:R-:W-:Y:S01]  /*0240*/  LEA.HI.X.SX32 R9, R9, R27, 0x1, P0 ;  /* 0x0000001b09097211 */ /* 0x000fe200000f0eff */
[----:B------:R-:W4:Y:S01]  /*0250*/  LDG.E.U16 R17, desc[UR10][R6.64] ;  /* 0x0000000a06117981 */ /* 0x000f22000c1e1500 */
[----:B------:R-:W-:-:S03]  /*0260*/  LEA R10, P0, R0, R25, 0x1 ;  /* 0x00000019000a7211 */ /* 0x000fc600078008ff */
[----:B------:R5:W4:Y:S01]  /*0270*/  LDG.E.U16 R18, desc[UR10][R8.64] ;  /* 0x0000000a08127981 */ /* 0x000b22000c1e1500 */
[----:B------:R-:W-:Y:S01]  /*0280*/  LEA.HI.X.SX32 R11, R0, R27, 0x1, P0 ;  /* 0x0000001b000b7211 */ /* 0x000fe200000f0eff */
[----:B------:R-:W-:Y:S01]  /*0290*/  IMAD R0, R29, 0x8, R13 ;  /* 0x000000081d007824 */ /* 0x000fe200078e020d */
[----:B0-----:R-:W-:-:S03]  /*02a0*/  LEA R2, P0, R13, R25, 0x1 ;  /* 0x000000190d027211 */ /* 0x001fc600078008ff */
[----:B------:R0:W4:Y:S01]  /*02b0*/  LDG.E.U16 R19, desc[UR10][R10.64] ;  /* 0x0000000a0a137981 */ /* 0x000122000c1e1500 */
[C---:B------:R-:W-:Y:S02]  /*02c0*/  LEA R12, P1, R0.reuse, R25, 0x1 ;  /* 0x00000019000c7211 */ /* 0x040fe400078208ff */
[----:B------:R-:W-:Y:S02]  /*02d0*/  LEA R14, R29, R0, 0x3 ;  /* 0x000000001d0e7211 */ /* 0x000fe400078e18ff */
[-C--:B------:R-:W-:Y:S02]  /*02e0*/  LEA.HI.X.SX32 R3, R13, R27.reuse, 0x1, P0 ;  /* 0x0000001b0d037211 */ /* 0x080fe400000f0eff */
[----:B------:R-:W-:Y:S01]  /*02f0*/  LEA.HI.X.SX32 R13, R0, R27, 0x1, P1 ;  /* 0x0000001b000d7211 */ /* 0x000fe200008f0eff */
[C---:B------:R-:W-:Y:S01]  /*0300*/  IMAD R0, R29.reuse, 0x8, R14 ;  /* 0x000000081d007824 */ /* 0x040fe200078e020e */
[C---:B-1----:R-:W-:Y:S01]  /*0310*/  LEA R4, P0, R14.reuse, R25, 0x1 ;  /* 0x000000190e047211 */ /* 0x042fe200078008ff */
[----:B------:R1:W4:Y:S03]  /*0320*/  LDG.E.U16 R20, desc[UR10][R2.64] ;  /* 0x0000000a02147981 */ /* 0x000326000c1e1500 */
[----:B------:R-:W-:Y:S01]  /*0330*/  LEA.HI.X.SX32 R5, R14, R27, 0x1, P0 ;  /* 0x0000001b0e057211 */ /* 0x000fe200000f0eff */
[C---:B-----5:R-:W-:Y:S01]  /*0340*/  IMAD R9, R29.reuse, 0x8, R0 ;  /* 0x000000081d097824 */ /* 0x060fe200078e0200 */
[C---:B------:R-:W-:Y:S01]  /*0350*/  LEA R6, P0, R0.reuse, R25, 0x1 ;  /* 0x0000001900067211 */ /* 0x040fe200078008ff */
[----:B------:R5:W4:Y:S03]  /*0360*/  LDG.E.U16 R21, desc[UR10][R12.64] ;  /* 0x0000000a0c157981 */ /* 0x000b26000c1e1500 */
[----:B------:R-:W-:Y:S01]  /*0370*/  LEA.HI.X.SX32 R7, R0, R27, 0x1, P0 ;  /* 0x0000001b00077211 */ /* 0x000fe200000f0eff */
[----:B------:R-:W-:Y:S01]  /*0380*/  IMAD R0, R29, 0x8, R9 ;  /* 0x000000081d007824 */ /* 0x000fe200078e0209 */
[-C--:B------:R-:W-:Y:S01]  /*0390*/  LEA R8, P0, R9, R25.reuse, 0x1 ;  /* 0x0000001909087211 */ /* 0x080fe200078008ff */
[----:B------:R5:W4:Y:S02]  /*03a0*/  LDG.E.U16 R22, desc[UR10][R4.64] ;  /* 0x0000000a04167981 */ /* 0x000b24000c1e1500 */
[----:B------:R-:W-:Y:S01]  /*03b0*/  IMAD R14, R29, 0x8, R0 ;  /* 0x000000081d0e7824 */ /* 0x000fe200078e0200 */
[C---:B0-----:R-:W-:Y:S01]  /*03c0*/  LEA R10, P1, R0.reuse, R25, 0x1 ;  /* 0x00000019000a7211 */ /* 0x041fe200078208ff */
[----:B------:R0:W4:Y:S03]  /*03d0*/  LDG.E.U16 R23, desc[UR10][R6.64] ;  /* 0x0000000a06177981 */ /* 0x000126000c1e1500 */
[----:B------:R-:W-:-:S02]  /*03e0*/  LEA.HI.X.SX32 R11, R0, R27, 0x1, P1 ;  /* 0x0000001b000b7211 */ /* 0x000fc400008f0eff */
[----:B------:R-:W-:Y:S02]  /*03f0*/  LEA R0, R29, R14, 0x3 ;  /* 0x0000000e1d007211 */ /* 0x000fe400078e18ff */
[----:B------:R-:W-:Y:S01]  /*0400*/  LEA.HI.X.SX32 R9, R9, R27, 0x1, P0 ;  /* 0x0000001b09097211 */ /* 0x000fe200000f0eff */
[----:B------:R-:W4:Y:S01]  /*0410*/  LDG.E.U16 R10, desc[UR10][R10.64] ;  /* 0x0000000a0a0a7981 */ /* 0x000f22000c1e1500 */
[C---:B-1----:R-:W-:Y:S01]  /*0420*/  LEA R2, P0, R14.reuse, R25, 0x1 ;  /* 0x000000190e027211 */ /* 0x042fe200078008ff */
[C---:B-----5:R-:W-:Y:S02]  /*0430*/  IMAD R13, R29.reuse, 0x8, R0 ;  /* 0x000000081d0d7824 */ /* 0x060fe400078e0200 */
[----:B------:R1:W5:Y:S01]  /*0440*/  LDG.E.U16 R24, desc[UR10][R8.64] ;  /* 0x0000000a08187981 */ /* 0x000362000c1e1500 */
[----:B------:R-:W-:Y:S01]  /*0450*/  LEA.HI.X.SX32 R3, R14, R27, 0x1, P0 ;  /* 0x0000001b0e037211 */ /* 0x000fe200000f0eff */
[----:B------:R-:W-:Y:S01]  /*0460*/  IMAD R14, R29, 0x8, R13 ;  /* 0x000000081d0e7824 */ /* 0x000fe200078e020d */
[----:B------:R-:W-:-:S04]  /*0470*/  LEA R4, P0, R0, R25, 0x1 ;  /* 0x0000001900047211 */ /* 0x000fc800078008ff */
[----:B------:R-:W-:Y:S01]  /*0480*/  LEA.HI.X.SX32 R5, R0, R27, 0x1, P0 ;  /* 0x0000001b00057211 */ /* 0x000fe200000f0eff */
[----:B------:R-:W-:Y:S01]  /*0490*/  IMAD R0, R29, 0x8, R14 ;  /* 0x000000081d007824 */ /* 0x000fe200078e020e */
[CC--:B0-----:R-:W-:Y:S01]  /*04a0*/  LEA R6, P0, R13.reuse, R25.reuse, 0x1 ;  /* 0x000000190d067211 */ /* 0x0c1fe200078008ff */
[----:B------:R0:W5:Y:S01]  /*04b0*/  LDG.E.U16 R3, desc[UR10][R2.64] ;  /* 0x0000000a02037981 */ /* 0x000162000c1e1500 */
[----:B------:R-:W-:Y:S02]  /*04c0*/  LEA R12, P1, R14, R25, 0x1 ;  /* 0x000000190e0c7211 */ /* 0x000fe400078208ff */
[----:B------:R-:W-:Y:S01]  /*04d0*/  LEA.HI.X.SX32 R7, R13, R27, 0x1, P0 ;  /* 0x0000001b0d077211 */ /* 0x000fe200000f0eff */
[----:B------:R0:W5:Y:S01]  /*04e0*/  LDG.E.U16 R4, desc[UR10][R4.64] ;  /* 0x0000000a04047981 */ /* 0x000162000c1e1500 */
[----:B-1----:R-:W-:Y:S02]  /*04f0*/  LEA R8, P0, R0, R25, 0x1 ;  /* 0x0000001900087211 */ /* 0x002fe400078008ff */
[----:B------:R-:W-:-:S02]  /*0500*/  LEA.HI.X.SX32 R13, R14, R27, 0x1, P1 ;  /* 0x0000001b0e0d7211 */ /* 0x000fc400008f0eff */
[----:B------:R-:W-:Y:S01]  /*0510*/  LEA.HI.X.SX32 R9, R0, R27, 0x1, P0 ;  /* 0x0000001b00097211 */ /* 0x000fe200000f0eff */
[----:B------:R-:W1:Y:S01]  /*0520*/  LDC R14, c[0x0][0x280] ;  /* 0x0000a000ff0e7b82 */ /* 0x000e620000000800 */
[----:B------:R1:W5:Y:S04]  /*0530*/  LDG.E.U16 R0, desc[UR10][R6.64] ;  /* 0x0000000a06007981 */ /* 0x000368000c1e1500 */
[----:B------:R-:W5:Y:S04]  /*0540*/  LDG.E.U16 R12, desc[UR10][R12.64] ;  /* 0x0000000a0c0c7981 */ /* 0x000f68000c1e1500 */
[----:B------:R1:W5:Y:S01]  /*0550*/  LDG.E.U16 R9, desc[UR10][R8.64] ;  /* 0x0000000a08097981 */ /* 0x000362000c1e1500 */
[----:B------:R-:W1:Y:S01]  /*0560*/  S2UR UR5, SR_CgaCtaId ;  /* 0x00000000000579c3 */ /* 0x000e620000008800 */
[C---:B------:R-:W-:Y:S01]  /*0570*/  LOP3.LUT R11, R31.reuse, 0xc0, RZ, 0xc0, !PT ;  /* 0x000000c01f0b7812 */ /* 0x040fe200078ec0ff */
[----:B------:R-:W-:Y:S01]  /*0580*/  UMOV UR4, 0x400 ;  /* 0x0000040000047882 */ /* 0x000fe20000000000 */
[----:B0-----:R-:W-:-:S02]  /*0590*/  IMAD.SHL.U32 R2, R31, 0x2, RZ ;  /* 0x000000021f027824 */ /* 0x001fc400078e00ff */
[----:B------:R-:W-:Y:S02]  /*05a0*/  SHF.R.U32.HI R11, RZ, 0x2, R11 ;  /* 0x00000002ff0b7819 */ /* 0x000fe4000001160b */
[----:B-1----:R-:W-:Y:S02]  /*05b0*/  ISETP.GE.AND P0, PT, R14, 0x1, PT ;  /* 0x000000010e00780c */ /* 0x002fe40003f06270 */
[----:B------:R-:W-:Y:S01]  /*05c0*/  LOP3.LUT R5, R11, 0x1fe, R2, 0x78, !PT ;  /* 0x000001fe0b057812 */ /* 0x000fe200078e7802 */
[----:B------:R-:W-:Y:S01]  /*05d0*/  ULEA UR4, UR5, UR4, 0x18 ;  /* 0x0000000405047291 */ /* 0x000fe2000f8ec03f */
[----:B------:R-:W-:Y:S01]  /*05e0*/  MOV R6, 0x3f800000 ;  /* 0x3f80000000067802 */ /* 0x000fe20000000f00 */
[----:B------:R-:W-:Y:S01]  /*05f0*/  IMAD.MOV.U32 R2, RZ, RZ, -0x800000 ;  /* 0xff800000ff027424 */ /* 0x000fe200078e00ff */
[----:B------:R-:W-:Y:S01]  /*0600*/  MOV R7, 0x3f800000 ;  /* 0x3f80000000077802 */ /* 0x000fe20000000f00 */
[----:B------:R-:W-:Y:S01]  /*0610*/  IMAD.MOV.U32 R80, RZ, RZ, -0x800000 ;  /* 0xff800000ff507424 */ /* 0x000fe200078e00ff */
[----:B------:R-:W-:Y:S01]  /*0620*/  CS2R R92, SRZ ;  /* 0x00000000005c7805 */ /* 0x000fe2000001ff00 */
[----:B------:R-:W-:Y:S01]  /*0630*/  IMAD.MOV.U32 R8, RZ, RZ, 0x3f800000 ;  /* 0x3f800000ff087424 */ /* 0x000fe200078e00ff */
[----:B------:R-:W-:Y:S01]  /*0640*/  CS2R R94, SRZ ;  /* 0x00000000005e7805 */ /* 0x000fe2000001ff00 */
[----:B------:R-:W-:Y:S01]  /*0650*/  IMAD.MOV.U32 R11, RZ, RZ, 0x3f800000 ;  /* 0x3f800000ff0b7424 */ /* 0x000fe200078e00ff */
[----:B------:R-:W-:-:S02]  /*0660*/  CS2R R84, SRZ ;  /* 0x0000000000547805 */ /* 0x000fc4000001ff00 */
[----:B------:R-:W-:Y:S02]  /*0670*/  CS2R R86, SRZ ;  /* 0x0000000000567805 */ /* 0x000fe4000001ff00 */
[----:B------:R-:W-:Y:S02]  /*0680*/  CS2R R96, SRZ ;  /* 0x0000000000607805 */ /* 0x000fe4000001ff00 */
[----:B------:R-:W-:Y:S02]  /*0690*/  CS2R R98, SRZ ;  /* 0x0000000000627805 */ /* 0x000fe4000001ff00 */
[----:B------:R-:W-:Y:S02]  /*06a0*/  CS2R R88, SRZ ;  /* 0x0000000000587805 */ /* 0x000fe4000001ff00 */
[----:B------:R-:W-:Y:S01]  /*06b0*/  CS2R R90, SRZ ;  /* 0x00000000005a7805 */ /* 0x000fe2000001ff00 */
[----:B--2---:R-:W-:Y:S04]  /*06c0*/  STS.U16 [R5+UR4+0x8000], R15 ;  /* 0x0080000f05007988 */ /* 0x004fe80008000404 */
[----:B---3--:R0:W-:Y:S04]  /*06d0*/  STS.U16 [R5+UR4+0x8200], R16 ;  /* 0x0082001005007988 */ /* 0x0081e80008000404 */
[----:B----4-:R1:W-:Y:S04]  /*06e0*/  STS.U16 [R5+UR4+0x8400], R17 ;  /* 0x0084001105007988 */ /* 0x0103e80008000404 */
[----:B------:R2:W-:Y:S01]  /*06f0*/  STS.U16 [R5+UR4+0x8600], R18 ;  /* 0x0086001205007988 */ /* 0x0005e20008000404 */
[----:B0-----:R-:W-:-:S03]  /*0700*/  IMAD.MOV.U32 R16, RZ, RZ, -0x800000 ;  /* 0xff800000ff107424 */ /* 0x001fc600078e00ff */
[----:B------:R2:W-:Y:S01]  /*0710*/  STS.U16 [R5+UR4+0x8800], R19 ;  /* 0x0088001305007988 */ /* 0x0005e20008000404 */
[----:B-1----:R-:W-:-:S03]  /*0720*/  IMAD.MOV.U32 R17, RZ, RZ, -0x800000 ;  /* 0xff800000ff117424 */ /* 0x002fc600078e00ff */
[----:B------:R2:W-:Y:S04]  /*0730*/  STS.U16 [R5+UR4+0x8a00], R20 ;  /* 0x008a001405007988 */ /* 0x0005e80008000404 */
[----:B------:R2:W-:Y:S04]  /*0740*/  STS.U16 [R5+UR4+0x8c00], R21 ;  /* 0x008c001505007988 */ /* 0x0005e80008000404 */
[----:B------:R2:W-:Y:S04]  /*0750*/  STS.U16 [R5+UR4+0x8e00], R22 ;  /* 0x008e001605007988 */ /* 0x0005e80008000404 */
[----:B------:R2:W-:Y:S04]  /*0760*/  STS.U16 [R5+UR4+0x9000], R23 ;  /* 0x0090001705007988 */ /* 0x0005e80008000404 */
[----:B------:R2:W-:Y:S04]  /*0770*/  STS.U16 [R5+UR4+0x9400], R10 ;  /* 0x0094000a05007988 */ /* 0x0005e80008000404 */
[----:B-----5:R2:W-:Y:S04]  /*0780*/  STS.U16 [R5+UR4+0x9200], R24 ;  /* 0x0092001805007988 */ /* 0x0205e80008000404 */
[----:B------:R2:W-:Y:S04]  /*0790*/  STS.U16 [R5+UR4+0x9600], R3 ;  /* 0x0096000305007988 */ /* 0x0005e80008000404 */
[----:B------:R2:W-:Y:S04]  /*07a0*/  STS.U16 [R5+UR4+0x9800], R4 ;  /* 0x0098000405007988 */ /* 0x0005e80008000404 */
[----:B------:R2:W-:Y:S04]  /*07b0*/  STS.U16 [R5+UR4+0x9a00], R0 ;  /* 0x009a000005007988 */ /* 0x0005e80008000404 */
[----:B------:R2:W-:Y:S04]  /*07c0*/  STS.U16 [R5+UR4+0x9c00], R12 ;  /* 0x009c000c05007988 */ /* 0x0005e80008000404 */
[----:B------:R2:W-:Y:S01]  /*07d0*/  STS.U16 [R5+UR4+0x9e00], R9 ;  /* 0x009e000905007988 */ /* 0x0005e20008000404 */
[----:B------:R-:W-:Y:S05]  /*07e0*/  @!P0 BRA `(.L_x_0) ;  /* 0x0000005000d08947 */ /* 0x000fea0003800000 */
[----:B------:R-:W0:Y:S01]  /*07f0*/  LDC.64 R126, c[0x0][0x250] ;  /* 0x00009400ff7e7b82 */ /* 0x000e220000000a00 */
[----:B--2---:R-:W-:Y:S01]  /*0800*/  SHF.R.U32.HI R3, RZ, 0x7, R31 ;  /* 0x00000007ff037819 */ /* 0x004fe2000001161f */
[----:B------:R-:W-:Y:S01]  /*0810*/  ULDC UR4, c[0x0][0x258] ;  /* 0x0000960000047ab9 */ /* 0x000fe20000000800 */
[----:B------:R-:W-:Y:S01]  /*0820*/  LOP3.LUT R5, R31, 0x7f, RZ, 0xc0, !PT ;  /* 0x0000007f1f057812 */ /* 0x000fe200078ec0ff */
[----:B------:R-:W-:Y:S01]  /*0830*/  ULDC.64 UR8, c[0x0][0x218] ;  /* 0x0000860000087ab9 */ /* 0x000fe20000000a00 */
[----:B------:R-:W-:Y:S02]  /*0840*/  SGXT.U32 R3, R3, 0x1 ;  /* 0x000000010303781a */ /* 0x000fe40000000000 */
[----:B------:R-:W-:Y:S01]  /*0850*/  LOP3.LUT P1, RZ, R31, 0x7, RZ, 0xc0, !PT ;  /* 0x000000071fff7812 */ /* 0x000fe2000782c0ff */
[----:B------:R-:W-:Y:S01]  /*0860*/  IMAD R6, R5, UR4, RZ ;  /* 0x0000000405067c24 */ /* 0x000fe2000f8e02ff */
[----:B------:R-:W-:Y:S01]  /*0870*/  ULDC.64 UR4, c[0x0][0x260] ;  /* 0x0000980000047ab9 */ /* 0x000fe20000000a00 */
[----:B------:R-:W1:Y:S01]  /*0880*/  LDC R2, c[0x0][0x268] ;  /* 0x00009a00ff027b82 */ /* 0x000e620000000800 */
[----:B------:R-:W-:Y:S01]  /*0890*/  UIMAD UR4, UR6, UR4, URZ ;  /* 0x00000004060472a4 */ /* 0x000fe2000f8e023f */
[----:B------:R-:W-:Y:S01]  /*08a0*/  IMAD.SHL.U32 R7, R6, 0x2, RZ ;  /* 0x0000000206077824 */ /* 0x000fe200078e00ff */
[----:B------:R-:W-:-:S05]  /*08b0*/  LOP3.LUT P0, RZ, R31, 0x3, RZ, 0xc0, !PT ;  /* 0x000000031fff7812 */ /* 0x000fca000780c0ff */
[----:B------:R-:W2:Y:S01]  /*08c0*/  LDC.64 R76, c[0x0][0x220] ;  /* 0x00008800ff4c7b82 */ /* 0x000ea20000000a00 */
[----:B0-----:R-:W-:Y:S02]  /*08d0*/  IMAD R8, R3, R127, RZ ;  /* 0x0000007f03087224 */ /* 0x001fe400078e02ff */
[----:B------:R-:W-:Y:S02]  /*08e0*/  IMAD R0, R126, UR6, RZ ;  /* 0x000000067e007c24 */ /* 0x000fe4000f8e02ff */
[C---:B------:R-:W-:Y:S02]  /*08f0*/  IMAD R10, R127.reuse, 0x2, R8 ;  /* 0x000000027f0a7824 */ /* 0x040fe400078e0208 */
[C---:B------:R-:W-:Y:S02]  /*0900*/  IMAD.SHL.U32 R4, R0.reuse, 0x2, RZ ;  /* 0x0000000200047824 */ /* 0x040fe400078e00ff */
[----:B------:R-:W-:Y:S02]  /*0910*/  IMAD R12, R127, 0x2, R10 ;  /* 0x000000027f0c7824 */ /* 0x000fe400078e020a */
[----:B------:R-:W-:Y:S01]  /*0920*/  IMAD.HI R0, R0, 0x2, RZ ;  /* 0x0000000200007827 */ /* 0x000fe200078e02ff */
[----:B------:R-:W-:-:S02]  /*0930*/  IADD3 R249, P2, P3, R7, UR8, R4 ;  /* 0x0000000807f97c10 */ /* 0x000fc4000fb5e004 */
[----:B------:R-:W-:Y:S01]  /*0940*/  LEA R14, R127, R12, 0x1 ;  /* 0x0000000c7f0e7211 */ /* 0x000fe200078e08ff */
[----:B------:R-:W-:Y:S01]  /*0950*/  IMAD R7, R5, UR5, RZ ;  /* 0x0000000505077c24 */ /* 0x000fe2000f8e02ff */
[-C--:B------:R-:W-:Y:S01]  /*0960*/  LEA R134, P5, R8, R249.reuse, 0x1 ;  /* 0x000000f908867211 */ /* 0x080fe200078a08ff */
[----:B------:R-:W-:Y:S01]  /*0970*/  IMAD.HI R5, R6, 0x2, RZ ;  /* 0x0000000206057827 */ /* 0x000fe200078e02ff */
[----:B------:R-:W-:Y:S01]  /*0980*/  LEA R138, P4, R10, R249, 0x1 ;  /* 0x000000f90a8a7211 */ /* 0x000fe200078808ff */
[----:B------:R-:W-:Y:S02]  /*0990*/  USHF.L.U32 UR5, UR4, 0x1, URZ ;  /* 0x0000000104057899 */ /* 0x000fe4000800063f */
[----:B------:R-:W-:Y:S01]  /*09a0*/  IMAD R16, R127, 0x2, R14 ;  /* 0x000000027f107824 */ /* 0x000fe200078e020e */
[----:B------:R-:W-:Y:S01]  /*09b0*/  IADD3.X R49, R5, UR9, R0, P2, P3 ;  /* 0x0000000905317c10 */ /* 0x000fe200097e6400 */
[----:B-1----:R-:W-:Y:S01]  /*09c0*/  IMAD R3, R3, R2, RZ ;  /* 0x0000000203037224 */ /* 0x002fe200078e02ff */
[----:B------:R-:W-:Y:S01]  /*09d0*/  ULDC UR9, c[0x0][0x238] ;  /* 0x00008e0000097ab9 */ /* 0x000fe20000000800 */
[C---:B------:R-:W-:Y:S01]  /*09e0*/  IMAD R18, R127.reuse, 0x2, R16 ;  /* 0x000000027f127824 */ /* 0x040fe200078e0210 */
[----:B------:R-:W-:Y:S01]  /*09f0*/  LEA.HI.X.SX32 R135, R8, R49, 0x1, P5 ;  /* 0x0000003108877211 */ /* 0x000fe200028f0eff */
[----:B------:R-:W-:Y:S01]  /*0a00*/  IMAD R5, R2, 0x2, R3 ;  /* 0x0000000202057824 */ /* 0x000fe200078e0203 */
[----:B------:R-:W-:Y:S01]  /*0a10*/  LEA R136, P5, R12, R249, 0x1 ;  /* 0x000000f90c887211 */ /* 0x000fe200078a08ff */
[C---:B------:R-:W-:Y:S01]  /*0a20*/  IMAD R20, R127.reuse, 0x2, R18 ;  /* 0x000000027f147824 */ /* 0x040fe200078e0212 */
[-C--:B------:R-:W-:Y:S01]  /*0a30*/  LEA.HI.X.SX32 R139, R10, R49.reuse, 0x1, P4 ;  /* 0x000000310a8b7211 */ /* 0x080fe200020f0eff */
[----:B------:R0:W-:Y:S01]  /*0a40*/  STL.64 [R1+0x1e8], R134 ;  /* 0x0001e88601007387 */ /* 0x0001e20000100a00 */
[----:B------:R-:W-:Y:S01]  /*0a50*/  LEA.HI.X.SX32 R137, R12, R49, 0x1, P5 ;  /* 0x000000310c897211 */ /* 0x000fe200028f0eff */
[----:B------:R-:W-:Y:S01]  /*0a60*/  IMAD R22, R127, 0x2, R20 ;  /* 0x000000027f167824 */ /* 0x000fe200078e0214 */
[----:B------:R-:W-:Y:S01]  /*0a70*/  LEA R12, P5, R18, R249, 0x1 ;  /* 0x000000f9120c7211 */ /* 0x000fe200078a08ff */
[----:B------:R-:W-:-:S02]  /*0a80*/  IMAD.SHL.U32 R9, R7, 0x2, RZ ;  /* 0x0000000207097824 */ /* 0x000fc400078e00ff */
[----:B------:R-:W-:Y:S01]  /*0a90*/  IMAD.HI R132, R7, 0x2, RZ ;  /* 0x0000000207847827 */ /* 0x000fe200078e02ff */
[C---:B------:R-:W-:Y:S02]  /*0aa0*/  LEA R24, R127.reuse, R22, 0x1 ;  /* 0x000000167f187211 */ /* 0x040fe400078e08ff */
[----:B------:R-:W-:Y:S02]  /*0ab0*/  LEA.HI.X.SX32 R13, R18, R49, 0x1, P5 ;  /* 0x00000031120d7211 */ /* 0x000fe400028f0eff */
[----:B------:R-:W-:Y:S01]  /*0ac0*/  LEA R7, R2, R5, 0x1 ;  /* 0x0000000502077211 */ /* 0x000fe200078e08ff */
[----:B------:R-:W-:Y:S01]  /*0ad0*/  IMAD R26, R127, 0x2, R24 ;  /* 0x000000027f1a7824 */ /* 0x000fe200078e0218 */
[C---:B0-----:R-:W-:Y:S02]  /*0ae0*/  LEA R134, P6, R14.reuse, R249, 0x1 ;  /* 0x000000f90e867211 */ /* 0x041fe400078c08ff */
[----:B--2---:R-:W-:Y:S01]  /*0af0*/  IADD3 R76, P2, P3, R9, UR5, R76 ;  /* 0x00000005094c7c10 */ /* 0x004fe2000fb5e04c */
[C---:B------:R-:W-:Y:S01]  /*0b00*/  IMAD R28, R127.reuse, 0x2, R26 ;  /* 0x000000027f1c7824 */ /* 0x040fe200078e021a */
[----:B------:R-:W-:Y:S01]  /*0b10*/  LEA.HI.X.SX32 R135, R14, R49, 0x1, P6 ;  /* 0x000000310e877211 */ /* 0x000fe200030f0eff */
[----:B------:R-:W-:Y:S01]  /*0b20*/  IMAD R9, R2, 0x2, R7 ;  /* 0x0000000202097824 */ /* 0x000fe200078e0207 */
[-C--:B------:R-:W-:Y:S01]  /*0b30*/  LEA R10, P6, R20, R249.reuse, 0x1 ;  /* 0x000000f9140a7211 */ /* 0x080fe200078c08ff */
[C---:B------:R-:W-:Y:S01]  /*0b40*/  IMAD R30, R127.reuse, 0x2, R28 ;  /* 0x000000027f1e7824 */ /* 0x040fe200078e021c */
[----:B------:R-:W-:Y:S01]  /*0b50*/  LEA R14, P5, R24, R249, 0x1 ;  /* 0x000000f9180e7211 */ /* 0x000fe200078a08ff */
[----:B------:R0:W-:Y:S01]  /*0b60*/  STL.64 [R1+0x1d0], R134 ;  /* 0x0001d08601007387 */ /* 0x0001e20000100a00 */
[-C--:B------:R-:W-:Y:S01]  /*0b70*/  LEA.HI.X.SX32 R11, R20, R49.reuse, 0x1, P6 ;  /* 0x00000031140b7211 */ /* 0x080fe200030f0eff */
[----:B------:R-:W-:Y:S01]  /*0b80*/  IMAD R32, R127, 0x2, R30 ;  /* 0x000000027f207824 */ /* 0x000fe200078e021e */
[----:B------:R-:W-:Y:S01]  /*0b90*/  LEA.HI.X.SX32 R15, R24, R49, 0x1, P5 ;  /* 0x00000031180f7211 */ /* 0x000fe200028f0eff */
[----:B------:R-:W-:Y:S01]  /*0ba0*/  STL.64 [R1+0x1e0], R138 ;  /* 0x0001e08a01007387 */ /* 0x000fe20000100a00 */
[----:B------:R-:W-:-:S02]  /*0bb0*/  UIMAD.WIDE UR4, UR4, 0x2, URZ ;  /* 0x00000002040478a5 */ /* 0x000fc4000f8e023f */
[C---:B------:R-:W-:Y:S01]  /*0bc0*/  LEA R34, R127.reuse, R32, 0x1 ;  /* 0x000000207f227211 */ /* 0x040fe200078e08ff */
[----:B------:R-:W-:Y:S04]  /*0bd0*/  STL.64 [R1+0x1d8], R136 ;  /* 0x0001d88801007387 */ /* 0x000fe80000100a00 */
[C---:B------:R-:W-:Y:S01]  /*0be0*/  IMAD R36, R127.reuse, 0x2, R34 ;  /* 0x000000027f247824 */ /* 0x040fe200078e0222 */
[C---:B0-----:R-:W-:Y:S01]  /*0bf0*/  LEA R134, P4, R16.reuse, R249, 0x1 ;  /* 0x000000f910867211 */ /* 0x041fe200078808ff */
[----:B------:R-:W-:Y:S02]  /*0c00*/  UMOV UR4, URZ ;  /* 0x0000003f00047c82 */ /* 0x000fe40008000000 */
[----:B------:R-:W-:Y:S01]  /*0c10*/  IMAD R38, R127, 0x2, R36 ;  /* 0x000000027f267824 */ /* 0x000fe200078e0224 */
[----:B------:R-:W-:-:S02]  /*0c20*/  LEA.HI.X.SX32 R135, R16, R49, 0x1, P4 ;  /* 0x0000003110877211 */ /* 0x000fc400020f0eff */
[C---:B------:R-:W-:Y:S01]  /*0c30*/  LEA R16, P4, R22.reuse, R249, 0x1 ;  /* 0x000000f916107211 */ /* 0x040fe200078808ff */
[C---:B------:R-:W-:Y:S02]  /*0c40*/  IMAD R40, R127.reuse, 0x2, R38 ;  /* 0x000000027f287824 */ /* 0x040fe400078e0226 */
[----:B------:R-:W-:Y:S01]  /*0c50*/  STL.64 [R1+0x1c8], R134 ;  /* 0x0001c88601007387 */ /* 0x000fe20000100a00 */
[----:B------:R-:W-:Y:S01]  /*0c60*/  LEA.HI.X.SX32 R17, R22, R49, 0x1, P4 ;  /* 0x0000003116117211 */ /* 0x000fe200020f0eff */
[C---:B------:R-:W-:Y:S01]  /*0c70*/  IMAD R42, R127.reuse, 0x2, R40 ;  /* 0x000000027f2a7824 */ /* 0x040fe200078e0228 */
[C---:B------:R-:W-:Y:S01]  /*0c80*/  LEA R18, P4, R28.reuse, R249, 0x1 ;  /* 0x000000f91c127211 */ /* 0x040fe200078808ff */
[----:B------:R0:W-:Y:S03]  /*0c90*/  STL.64 [R1+0x1c0], R12 ;  /* 0x0001c00c01007387 */ /* 0x0001e60000100a00 */
[----:B------:R-:W-:Y:S01]  /*0ca0*/  LEA R44, R127, R42, 0x1 ;  /* 0x0000002a7f2c7211 */ /* 0x000fe200078e08ff */
[----:B------:R1:W-:Y:S01]  /*0cb0*/  STL.64 [R1+0x1b8], R10 ;  /* 0x0001b80a01007387 */ /* 0x0003e20000100a00 */
[----:B------:R-:W-:-:S02]  /*0cc0*/  LEA.HI.X.SX32 R19, R28, R49, 0x1, P4 ;  /* 0x000000311c137211 */ /* 0x000fc400020f0eff */
[C---:B------:R-:W-:Y:S01]  /*0cd0*/  LEA R20, P4, R34.reuse, R249, 0x1 ;  /* 0x000000f922147211 */ /* 0x040fe200078808ff */
[C---:B------:R-:W-:Y:S01]  /*0ce0*/  IMAD R46, R127.reuse, 0x2, R44 ;  /* 0x000000027f2e7824 */ /* 0x040fe200078e022c */
[----:B------:R2:W-:Y:S02]  /*0cf0*/  STL.64 [R1+0x1b0], R16 ;  /* 0x0001b01001007387 */ /* 0x0005e40000100a00 */
[----:B------:R-:W-:Y:S01]  /*0d00*/  LEA.HI.X.SX32 R21, R34, R49, 0x1, P4 ;  /* 0x0000003122157211 */ /* 0x000fe200020f0eff */
[C---:B------:R-:W-:Y:S01]  /*0d10*/  IMAD R48, R127.reuse, 0x2, R46 ;  /* 0x000000027f307824 */ /* 0x040fe200078e022e */
[-C--:B0-----:R-:W-:Y:S01]  /*0d20*/  LEA R12, P6, R26, R249.reuse, 0x1 ;  /* 0x000000f91a0c7211 */ /* 0x081fe200078c08ff */
[----:B------:R0:W-:Y:S01]  /*0d30*/  STL.64 [R1+0x1a8], R14 ;  /* 0x0001a80e01007387 */ /* 0x0001e20000100a00 */
[----:B------:R-:W-:Y:S01]  /*0d40*/  LEA R22, P4, R40, R249, 0x1 ;  /* 0x000000f928167211 */ /* 0x000fe200078808ff */
[C---:B------:R-:W-:Y:S01]  /*0d50*/  IMAD R50, R127.reuse, 0x2, R48 ;  /* 0x000000027f327824 */ /* 0x040fe200078e0230 */
[-C--:B------:R-:W-:Y:S01]  /*0d60*/  LEA.HI.X.SX32 R13, R26, R49.reuse, 0x1, P6 ;  /* 0x000000311a0d7211 */ /* 0x080fe200030f0eff */
[----:B-1----:R-:W-:Y:S01]  /*0d70*/  IMAD R11, R2, 0x2, R9 ;  /* 0x00000002020b7824 */ /* 0x002fe200078e0209 */
[----:B------:R-:W-:Y:S01]  /*0d80*/  LEA.HI.X.SX32 R23, R40, R49, 0x1, P4 ;  /* 0x0000003128177211 */ /* 0x000fe200020f0eff */
[C---:B------:R-:W-:Y:S01]  /*0d90*/  IMAD R52, R127.reuse, 0x2, R50 ;  /* 0x000000027f347824 */ /* 0x040fe200078e0232 */
[-C--:B--2---:R-:W-:Y:S01]  /*0da0*/  LEA R16, P5, R30, R249.reuse, 0x1 ;  /* 0x000000f91e107211 */ /* 0x084fe200078a08ff */
[----:B------:R1:W-:Y:S01]  /*0db0*/  STL.64 [R1+0x1a0], R12 ;  /* 0x0001a00c01007387 */ /* 0x0003e20000100a00 */
[----:B------:R-:W-:Y:S01]  /*0dc0*/  LEA R24, P4, R46, R249, 0x1 ;  /* 0x000000f92e187211 */ /* 0x000fe200078808ff */
[----:B------:R-:W-:Y:S01]  /*0dd0*/  IMAD.MOV.U32 R10, RZ, RZ, RZ ;  /* 0x000000ffff0a7224 */ /* 0x000fe200078e00ff */
[----:B------:R-:W-:Y:S01]  /*0de0*/  LEA R54, R127, R52, 0x1 ;  /* 0x000000347f367211 */ /* 0x000fe200078e08ff */
[----:B------:R2:W-:Y:S01]  /*0df0*/  STL.64 [R1+0x198], R18 ;  /* 0x0001981201007387 */ /* 0x0005e20000100a00 */
[----:B------:R-:W-:-:S02]  /*0e00*/  LEA.HI.X.SX32 R17, R30, R49, 0x1, P5 ;  /* 0x000000311e117211 */ /* 0x000fc400028f0eff */
[----:B0-----:R-:W-:Y:S01]  /*0e10*/  LEA R14, P6, R32, R249, 0x1 ;  /* 0x000000f9200e7211 */ /* 0x001fe200078c08ff */
[C---:B------:R-:W-:Y:S01]  /*0e20*/  IMAD R56, R127.reuse, 0x2, R54 ;  /* 0x000000027f387824 */ /* 0x040fe200078e0236 */
[-C--:B------:R-:W-:Y:S01]  /*0e30*/  LEA.HI.X.SX32 R25, R46, R49.reuse, 0x1, P4 ;  /* 0x000000312e197211 */ /* 0x080fe200020f0eff */
[----:B------:R0:W-:Y:S01]  /*0e40*/  STL.64 [R1+0x190], R16 ;  /* 0x0001901001007387 */ /* 0x0001e20000100a00 */
[----:B------:R-:W-:Y:S01]  /*0e50*/  LEA.HI.X.SX32 R15, R32, R49, 0x1, P6 ;  /* 0x00000031200f7211 */ /* 0x000fe200030f0eff */
[C---:B------:R-:W-:Y:S01]  /*0e60*/  IMAD R58, R127.reuse, 0x2, R56 ;  /* 0x000000027f3a7824 */ /* 0x040fe200078e0238 */
[-C--:B------:R-:W-:Y:S01]  /*0e70*/  LEA R26, P4, R52, R249.reuse, 0x1 ;  /* 0x000000f9341a7211 */ /* 0x080fe200078808ff */
[----:B-1----:R-:W-:Y:S01]  /*0e80*/  IMAD R13, R2, 0x2, R11 ;  /* 0x00000002020d7824 */ /* 0x002fe200078e020b */
[----:B------:R-:W-:Y:S01]  /*0e90*/  MOV R12, 0xff800000 ;  /* 0xff800000000c7802 */ /* 0x000fe20000000f00 */
[C---:B------:R-:W-:Y:S01]  /*0ea0*/  IMAD R60, R127.reuse, 0x2, R58 ;  /* 0x000000027f3c7824 */ /* 0x040fe200078e023a */
[----:B--2---:R-:W-:Y:S01]  /*0eb0*/  LEA R18, P5, R36, R249, 0x1 ;  /* 0x000000f924127211 */ /* 0x004fe200078a08ff */
[----:B------:R-:W-:Y:S01]  /*0ec0*/  STL.64 [R1+0x188], R14 ;  /* 0x0001880e01007387 */ /* 0x000fe20000100a00 */
[-C--:B------:R-:W-:Y:S01]  /*0ed0*/  LEA.HI.X.SX32 R27, R52, R49.reuse, 0x1, P4 ;  /* 0x00000031341b7211 */ /* 0x080fe200020f0eff */
[----:B------:R-:W-:Y:S01]  /*0ee0*/  IMAD R62, R127, 0x2, R60 ;  /* 0x000000027f3e7824 */ /* 0x000fe200078e023c */
[----:B------:R-:W-:Y:S01]  /*0ef0*/  LEA.HI.X.SX32 R19, R36, R49, 0x1, P5 ;  /* 0x0000003124137211 */ /* 0x000fe200028f0eff */
[----:B------:R1:W-:Y:S01]  /*0f00*/  STL.64 [R1+0x180], R20 ;  /* 0x0001801401007387 */ /* 0x0003e20000100a00 */
[----:B0-----:R-:W-:-:S02]  /*0f10*/  LEA R16, P6, R38, R249, 0x1 ;  /* 0x000000f926107211 */ /* 0x001fc400078c08ff */
[C---:B------:R-:W-:Y:S01]  /*0f20*/  LEA R64, R127.reuse, R62, 0x1 ;  /* 0x0000003e7f407211 */ /* 0x040fe200078e08ff */
[----:B------:R0:W-:Y:S01]  /*0f30*/  STL.64 [R1+0x178], R18 ;  /* 0x0001781201007387 */ /* 0x0001e20000100a00 */
[----:B------:R-:W-:Y:S02]  /*0f40*/  LEA.HI.X.SX32 R17, R38, R49, 0x1, P6 ;  /* 0x0000003126117211 */ /* 0x000fe400030f0eff */
[C---:B------:R-:W-:Y:S01]  /*0f50*/  LEA R28, P4, R58.reuse, R249, 0x1 ;  /* 0x000000f93a1c7211 */ /* 0x040fe200078808ff */
[C---:B------:R-:W-:Y:S02]  /*0f60*/  IMAD R66, R127.reuse, 0x2, R64 ;  /* 0x000000027f427824 */ /* 0x040fe400078e0240 */
[----:B------:R-:W-:Y:S01]  /*0f70*/  STL.64 [R1+0x170], R16 ;  /* 0x0001701001007387 */ /* 0x000fe20000100a00 */
[----:B------:R-:W-:Y:S01]  /*0f80*/  LEA.HI.X.SX32 R29, R58, R49, 0x1, P4 ;  /* 0x000000313a1d7211 */ /* 0x000fe200020f0eff */
[C---:B------:R-:W-:Y:S01]  /*0f90*/  IMAD R68, R127.reuse, 0x2, R66 ;  /* 0x000000027f447824 */ /* 0x040fe200078e0242 */
[-C--:B-1----:R-:W-:Y:S01]  /*0fa0*/  LEA R20, P5, R42, R249.reuse, 0x1 ;  /* 0x000000f92a147211 */ /* 0x082fe200078a08ff */
[----:B------:R1:W-:Y:S01]  /*0fb0*/  STL.64 [R1+0x168], R22 ;  /* 0x0001681601007387 */ /* 0x0003e20000100a00 */
[-C--:B------:R-:W-:Y:S01]  /*0fc0*/  LEA R30, P4, R64, R249.reuse, 0x1 ;  /* 0x000000f9401e7211 */ /* 0x080fe200078808ff */
[C---:B------:R-:W-:Y:S01]  /*0fd0*/  IMAD R70, R127.reuse, 0x2, R68 ;  /* 0x000000027f467824 */ /* 0x040fe200078e0244 */
[----:B0-----:R-:W-:Y:S01]  /*0fe0*/  LEA R18, P6, R44, R249, 0x1 ;  /* 0x000000f92c127211 */ /* 0x001fe200078c08ff */
[----:B------:R-:W-:Y:S01]  /*0ff0*/  IMAD R15, R2, 0x2, R13 ;  /* 0x00000002020f7824 */ /* 0x000fe200078e020d */
[-C--:B------:R-:W-:Y:S01]  /*1000*/  LEA.HI.X.SX32 R21, R42, R49.reuse, 0x1, P5 ;  /* 0x000000312a157211 */ /* 0x080fe200028f0eff */
[C---:B------:R-:W-:Y:S01]  /*1010*/  IMAD R72, R127.reuse, 0x2, R70 ;  /* 0x000000027f487824 */ /* 0x040fe200078e0246 */
[-C--:B------:R-:W-:Y:S01]  /*1020*/  LEA.HI.X.SX32 R19, R44, R49.reuse, 0x1, P6 ;  /* 0x000000312c137211 */ /* 0x080fe200030f0eff */
[----:B------:R-:W-:Y:S01]  /*1030*/  IMAD.MOV.U32 R14, RZ, RZ, -0x800000 ;  /* 0xff800000ff0e7424 */ /* 0x000fe200078e00ff */
[----:B------:R-:W-:Y:S01]  /*1040*/  LEA.HI.X.SX32 R31, R64, R49, 0x1, P4 ;  /* 0x00000031401f7211 */ /* 0x000fe200020f0eff */
[----:B------:R0:W-:Y:S01]  /*1050*/  STL.64 [R1+0x160], R20 ;  /* 0x0001601401007387 */ /* 0x0001e20000100a00 */
[----:B------:R-:W-:-:S02]  /*1060*/  LEA R74, R127, R72, 0x1 ;  /* 0x000000487f4a7211 */ /* 0x000fc400078e08ff */
[-C--:B-1----:R-:W-:Y:S01]  /*1070*/  LEA R22, P5, R48, R249.reuse, 0x1 ;  /* 0x000000f930167211 */ /* 0x082fe200078a08ff */
[----:B------:R-:W-:Y:S01]  /*1080*/  STL.64 [R1+0x158], R18 ;  /* 0x0001581201007387 */ /* 0x000fe20000100a00 */
[----:B------:R-:W-:Y:S01]  /*1090*/  LEA R32, P4, R70, R249, 0x1 ;  /* 0x000000f946207211 */ /* 0x000fe200078808ff */
[C---:B------:R-:W-:Y:S01]  /*10a0*/  IMAD R78, R127.reuse, 0x2, R74 ;  /* 0x000000027f4e7824 */ /* 0x040fe200078e024a */
[-C--:B------:R-:W-:Y:S01]  /*10b0*/  LEA.HI.X.SX32 R23, R48, R49.reuse, 0x1, P5 ;  /* 0x0000003130177211 */ /* 0x080fe200028f0eff */
[----:B------:R1:W-:Y:S01]  /*10c0*/  STL.64 [R1+0x150], R24 ;  /* 0x0001501801007387 */ /* 0x0003e20000100a00 */
[----:B------:R-:W-:Y:S01]  /*10d0*/  LEA.HI.X.SX32 R33, R70, R49, 0x1, P4 ;  /* 0x0000003146217211 */ /* 0x000fe200020f0eff */
[C---:B------:R-:W-:Y:S01]  /*10e0*/  IMAD R80, R127.reuse, 0x2, R78 ;  /* 0x000000027f507824 */ /* 0x040fe200078e024e */
[-C--:B------:R-:W-:Y:S01]  /*10f0*/  LEA R34, P4, R78, R249.reuse, 0x1 ;  /* 0x000000f94e227211 */ /* 0x080fe200078808ff */
[----:B------:R2:W-:Y:S01]  /*1100*/  STL.64 [R1+0x148], R22 ;  /* 0x0001481601007387 */ /* 0x0005e20000100a00 */
[----:B0-----:R-:W-:Y:S01]  /*1110*/  LEA R20, P6, R50, R249, 0x1 ;  /* 0x000000f932147211 */ /* 0x001fe200078c08ff */
[----:B------:R-:W-:Y:S01]  /*1120*/  IMAD R82, R127, 0x2, R80 ;  /* 0x000000027f527824 */ /* 0x000fe200078e0250 */
[----:B------:R-:W-:-:S02]  /*1130*/  LEA.HI.X.SX32 R35, R78, R49, 0x1, P4 ;  /* 0x000000314e237211 */ /* 0x000fc400020f0eff */
[----:B------:R-:W-:Y:S01]  /*1140*/  LEA.HI.X.SX32 R21, R50, R49, 0x1, P6 ;  /* 0x0000003132157211 */ /* 0x000fe200030f0eff */
[C---:B------:R-:W-:Y:S01]  /*1150*/  IMAD R84, R127.reuse, 0x2, R82 ;  /* 0x000000027f547824 */ /* 0x040fe200078e0252 */
[----:B------:R-:W-:Y:S02]  /*1160*/  LEA R17, R2, R15, 0x1 ;  /* 0x0000000f02117211 */ /* 0x000fe400078e08ff */
[-C--:B-1----:R-:W-:Y:S01]  /*1170*/  LEA R24, P5, R54, R249.reuse, 0x1 ;  /* 0x000000f936187211 */ /* 0x082fe200078a08ff */
[----:B------:R0:W-:Y:S01]  /*1180*/  STL.64 [R1+0x140], R20 ;  /* 0x0001401401007387 */ /* 0x0001e20000100a00 */
[C---:B------:R-:W-:Y:S01]  /*1190*/  LEA R86, R127.reuse, R84, 0x1 ;  /* 0x000000547f567211 */ /* 0x040fe200078e08ff */
[----:B------:R-:W-:Y:S01]  /*11a0*/  IMAD R19, R2, 0x2, R17 ;  /* 0x0000000202137824 */ /* 0x000fe200078e0211 */
[----:B--2---:R-:W-:Y:S01]  /*11b0*/  LEA R22, P6, R56, R249, 0x1 ;  /* 0x000000f938167211 */ /* 0x004fe200078c08ff */
[----:B------:R1:W-:Y:S01]  /*11c0*/  STL.64 [R1+0x138], R26 ;  /* 0x0001381a01007387 */ /* 0x0003e20000100a00 */
[-C--:B------:R-:W-:Y:S01]  /*11d0*/  LEA.HI.X.SX32 R25, R54, R49.reuse, 0x1, P5 ;  /* 0x0000003136197211 */ /* 0x080fe200028f0eff */
[----:B------:R-:W-:Y:S01]  /*11e0*/  IMAD R88, R127, 0x2, R86 ;  /* 0x000000027f587824 */ /* 0x000fe200078e0256 */
[----:B------:R-:W-:-:S02]  /*11f0*/  LEA.HI.X.SX32 R23, R56, R49, 0x1, P6 ;  /* 0x0000003138177211 */ /* 0x000fc400030f0eff */
[----:B------:R-:W-:Y:S01]  /*1200*/  LEA R36, P4, R84, R249, 0x1 ;  /* 0x000000f954247211 */ /* 0x000fe200078808ff */
[C---:B------:R-:W-:Y:S01]  /*1210*/  IMAD R90, R127.reuse, 0x2, R88 ;  /* 0x000000027f5a7824 */ /* 0x040fe200078e0258 */
[----:B------:R2:W-:Y:S01]  /*1220*/  STL.64 [R1+0x130], R24 ;  /* 0x0001301801007387 */ /* 0x0005e20000100a00 */
[----:B0-----:R-:W-:Y:S01]  /*1230*/  IMAD R21, R2, 0x2, R19 ;  /* 0x0000000202157824 */ /* 0x001fe200078e0213 */
[----:B------:R-:W-:Y:S01]  /*1240*/  LEA.HI.X.SX32 R37, R84, R49, 0x1, P4 ;  /* 0x0000003154257211 */ /* 0x000fe200020f0eff */
[C---:B------:R-:W-:Y:S01]  /*1250*/  IMAD R92, R127.reuse, 0x2, R90 ;  /* 0x000000027f5c7824 */ /* 0x040fe200078e025a */
[----:B------:R0:W-:Y:S01]  /*1260*/  STL.64 [R1+0x128], R22 ;  /* 0x0001281601007387 */ /* 0x0001e20000100a00 */
[C---:B-1----:R-:W-:Y:S02]  /*1270*/  LEA R26, P5, R60.reuse, R249, 0x1 ;  /* 0x000000f93c1a7211 */ /* 0x042fe400078a08ff */
[----:B------:R-:W-:Y:S01]  /*1280*/  CS2R R84, SRZ ;  /* 0x0000000000547805 */ /* 0x000fe2000001ff00 */
[----:B------:R-:W-:Y:S01]  /*1290*/  IMAD R94, R127, 0x2, R92 ;  /* 0x000000027f5e7824 */ /* 0x000fe200078e025c */
[----:B------:R1:W-:Y:S01]  /*12a0*/  STL.64 [R1+0x120], R28 ;  /* 0x0001201c01007387 */ /* 0x0003e20000100a00 */
[----:B------:R-:W-:-:S02]  /*12b0*/  LEA.HI.X.SX32 R27, R60, R49, 0x1, P5 ;  /* 0x000000313c1b7211 */ /* 0x000fc400028f0eff */
[-C--:B------:R-:W-:Y:S02]  /*12c0*/  LEA R38, P4, R90, R249.reuse, 0x1 ;  /* 0x000000f95a267211 */ /* 0x080fe400078808ff */
[C---:B------:R-:W-:Y:S01]  /*12d0*/  LEA R96, R127.reuse, R94, 0x1 ;  /* 0x0000005e7f607211 */ /* 0x040fe200078e08ff */
[----:B------:R3:W-:Y:S01]  /*12e0*/  STL.64 [R1+0x118], R26 ;  /* 0x0001181a01007387 */ /* 0x0007e20000100a00 */
[----:B--2---:R-:W-:Y:S01]  /*12f0*/  LEA R24, P6, R62, R249, 0x1 ;  /* 0x000000f93e187211 */ /* 0x004fe200078c08ff */
[----:B0-----:R-:W-:Y:S01]  /*1300*/  IMAD R23, R2, 0x2, R21 ;  /* 0x0000000202177824 */ /* 0x001fe200078e0215 */
[-C--:B------:R-:W-:Y:S01]  /*1310*/  LEA.HI.X.SX32 R39, R90, R49.reuse, 0x1, P4 ;  /* 0x000000315a277211 */ /* 0x080fe200020f0eff */
[----:B------:R-:W-:Y:S01]  /*1320*/  IMAD R98, R127, 0x2, R96 ;  /* 0x000000027f627824 */ /* 0x000fe200078e0260 */
[----:B------:R-:W-:Y:S02]  /*1330*/  LEA.HI.X.SX32 R25, R62, R49, 0x1, P6 ;  /* 0x000000313e197211 */ /* 0x000fe400030f0eff */
[----:B------:R-:W-:-:S02]  /*1340*/  CS2R R90, SRZ ;  /* 0x00000000005a7805 */ /* 0x000fc4000001ff00 */
[-C--:B-1----:R-:W-:Y:S01]  /*1350*/  LEA R28, P5, R66, R249.reuse, 0x1 ;  /* 0x000000f9421c7211 */ /* 0x082fe200078a08ff */
[C---:B------:R-:W-:Y:S01]  /*1360*/  IMAD R100, R127.reuse, 0x2, R98 ;  /* 0x000000027f647824 */ /* 0x040fe200078e0262 */
[----:B------:R-:W-:Y:S01]  /*1370*/  LEA R40, P4, R96, R249, 0x1 ;  /* 0x000000f960287211 */ /* 0x000fe200078808ff */
[----:B------:R0:W-:Y:S01]  /*1380*/  STL.64 [R1+0x110], R24 ;  /* 0x0001101801007387 */ /* 0x0001e20000100a00 */
[----:B------:R-:W-:Y:S01]  /*1390*/  LEA.HI.X.SX32 R29, R66, R49, 0x1, P5 ;  /* 0x00000031421d7211 */ /* 0x000fe200028f0eff */
[C---:B------:R-:W-:Y:S01]  /*13a0*/  IMAD R102, R127.reuse, 0x2, R100 ;  /* 0x000000027f667824 */ /* 0x040fe200078e0264 */
[----:B---3--:R-:W-:Y:S01]  /*13b0*/  LEA R26, P6, R68, R249, 0x1 ;  /* 0x000000f9441a7211 */ /* 0x008fe200078c08ff */
[----:B------:R1:W-:Y:S01]  /*13c0*/  STL.64 [R1+0x108], R30 ;  /* 0x0001081e01007387 */ /* 0x0003e20000100a00 */
[-C--:B------:R-:W-:Y:S01]  /*13d0*/  LEA.HI.X.SX32 R41, R96, R49.reuse, 0x1, P4 ;  /* 0x0000003160297211 */ /* 0x080fe200020f0eff */
[----:B------:R-:W-:Y:S01]  /*13e0*/  IMAD R104, R127, 0x2, R102 ;  /* 0x000000027f687824 */ /* 0x000fe200078e0266 */
[----:B------:R-:W-:Y:S01]  /*13f0*/  LEA.HI.X.SX32 R27, R68, R49, 0x1, P6 ;  /* 0x00000031441b7211 */ /* 0x000fe200030f0eff */
[----:B------:R2:W-:Y:S01]  /*1400*/  STL.64 [R1+0x100], R28 ;  /* 0x0001001c01007387 */ /* 0x0005e20000100a00 */
[----:B------:R-:W-:-:S02]  /*1410*/  LEA R42, P4, R102, R249, 0x1 ;  /* 0x000000f9662a7211 */ /* 0x000fc400078808ff */
[----:B------:R-:W-:Y:S02]  /*1420*/  CS2R R96, SRZ ;  /* 0x0000000000607805 */ /* 0x000fe4000001ff00 */
[C---:B------:R-:W-:Y:S01]  /*1430*/  LEA R106, R127.reuse, R104, 0x1 ;  /* 0x000000687f6a7211 */ /* 0x040fe200078e08ff */
[----:B------:R3:W-:Y:S01]  /*1440*/  STL.64 [R1+0xf8], R26 ;  /* 0x0000f81a01007387 */ /* 0x0007e20000100a00 */
[----:B0-----:R-:W-:Y:S01]  /*1450*/  IMAD R25, R2, 0x2, R23 ;  /* 0x0000000202197824 */ /* 0x001fe200078e0217 */
[----:B------:R-:W-:Y:S02]  /*1460*/  LEA.HI.X.SX32 R43, R102, R49, 0x1, P4 ;  /* 0x00000031662b7211 */ /* 0x000fe400020f0eff */
[-C--:B-1----:R-:W-:Y:S01]  /*1470*/  LEA R30, P5, R72, R249.reuse, 0x1 ;  /* 0x000000f9481e7211 */ /* 0x082fe200078a08ff */
[----:B------:R0:W-:Y:S01]  /*1480*/  STL.64 [R1+0xf0], R32 ;  /* 0x0000f02001007387 */ /* 0x0001e20000100a00 */
[----:B------:R-:W-:Y:S01]  /*1490*/  IMAD R108, R127, 0x2, R106 ;  /* 0x000000027f6c7824 */ /* 0x000fe200078e026a */
[----:B--2---:R-:W-:-:S02]  /*14a0*/  LEA R28, P6, R74, R249, 0x1 ;  /* 0x000000f94a1c7211 */ /* 0x004fc400078c08ff */
[-C--:B------:R-:W-:Y:S01]  /*14b0*/  LEA.HI.X.SX32 R31, R72, R49.reuse, 0x1, P5 ;  /* 0x00000031481f7211 */ /* 0x080fe200028f0eff */
[C---:B------:R-:W-:Y:S01]  /*14c0*/  IMAD R110, R127.reuse, 0x2, R108 ;  /* 0x000000027f6e7824 */ /* 0x040fe200078e026c */
[----:B------:R-:W-:Y:S02]  /*14d0*/  LEA.HI.X.SX32 R29, R74, R49, 0x1, P6 ;  /* 0x000000314a1d7211 */ /* 0x000fe400030f0eff */
[----:B---3--:R-:W-:Y:S01]  /*14e0*/  LEA R27, R2, R25, 0x1 ;  /* 0x00000019021b7211 */ /* 0x008fe200078e08ff */
[----:B------:R1:W-:Y:S01]  /*14f0*/  STL.64 [R1+0xe8], R30 ;  /* 0x0000e81e01007387 */ /* 0x0003e20000100a00 */
[C---:B------:R-:W-:Y:S01]  /*1500*/  IMAD R112, R127.reuse, 0x2, R110 ;  /* 0x000000027f707824 */ /* 0x040fe200078e026e */
[C---:B0-----:R-:W-:Y:S02]  /*1510*/  LEA R32, P5, R80.reuse, R249, 0x1 ;  /* 0x000000f950207211 */ /* 0x041fe400078a08ff */
[----:B------:R0:W-:Y:S01]  /*1520*/  STL.64 [R1+0xe0], R28 ;  /* 0x0000e01c01007387 */ /* 0x0001e20000100a00 */
[----:B------:R-:W-:Y:S01]  /*1530*/  IMAD R114, R127, 0x2, R112 ;  /* 0x000000027f727824 */ /* 0x000fe200078e0270 */
[----:B------:R-:W-:-:S02]  /*1540*/  LEA.HI.X.SX32 R33, R80, R49, 0x1, P5 ;  /* 0x0000003150217211 */ /* 0x000fc400028f0eff */
[----:B------:R2:W-:Y:S01]  /*1550*/  STL.64 [R1+0xd8], R34 ;  /* 0x0000d82201007387 */ /* 0x0005e20000100a00 */
[-C--:B------:R-:W-:Y:S02]  /*1560*/  LEA R44, P4, R108, R249.reuse, 0x1 ;  /* 0x000000f96c2c7211 */ /* 0x080fe400078808ff */
[C---:B------:R-:W-:Y:S01]  /*1570*/  LEA R116, R127.reuse, R114, 0x1 ;  /* 0x000000727f747211 */ /* 0x040fe200078e08ff */
[----:B------:R3:W-:Y:S01]  /*1580*/  STL.64 [R1+0xd0], R32 ;  /* 0x0000d02001007387 */ /* 0x0007e20000100a00 */
[----:B-1----:R-:W-:Y:S02]  /*1590*/  LEA R30, P6, R82, R249, 0x1 ;  /* 0x000000f9521e7211 */ /* 0x002fe400078c08ff */
[-C--:B------:R-:W-:Y:S01]  /*15a0*/  LEA.HI.X.SX32 R45, R108, R49.reuse, 0x1, P4 ;  /* 0x000000316c2d7211 */ /* 0x080fe200020f0eff */
[C---:B------:R-:W-:Y:S01]  /*15b0*/  IMAD R118, R127.reuse, 0x2, R116 ;  /* 0x000000027f767824 */ /* 0x040fe200078e0274 */
[----:B------:R-:W-:Y:S01]  /*15c0*/  LEA.HI.X.SX32 R31, R82, R49, 0x1, P6 ;  /* 0x00000031521f7211 */ /* 0x000fe200030f0eff */
[----:B0-----:R-:W-:Y:S01]  /*15d0*/  IMAD R29, R2, 0x2, R27 ;  /* 0x00000002021d7824 */ /* 0x001fe200078e021b */
[-C--:B------:R-:W-:Y:S01]  /*15e0*/  LEA R46, P4, R114, R249.reuse, 0x1 ;  /* 0x000000f9722e7211 */ /* 0x080fe200078808ff */
[C---:B------:R-:W-:Y:S01]  /*15f0*/  IMAD R120, R127.reuse, 0x2, R118 ;  /* 0x000000027f787824 */ /* 0x040fe200078e0276 */
[----:B--2---:R-:W-:Y:S01]  /*1600*/  LEA R34, P5, R86, R249, 0x1 ;  /* 0x000000f956227211 */ /* 0x004fe200078a08ff */
[----:B------:R0:W-:Y:S01]  /*1610*/  STL.64 [R1+0xc8], R30 ;  /* 0x0000c81e01007387 */ /* 0x0001e20000100a00 */
[-C--:B------:R-:W-:Y:S01]  /*1620*/  LEA.HI.X.SX32 R47, R114, R49.reuse, 0x1, P4 ;  /* 0x00000031722f7211 */ /* 0x080fe200020f0eff */
[C---:B------:R-:W-:Y:S01]  /*1630*/  IMAD R122, R127.reuse, 0x2, R120 ;  /* 0x000000027f7a7824 */ /* 0x040fe200078e0278 */
[----:B------:R-:W-:Y:S01]  /*1640*/  LEA.HI.X.SX32 R35, R86, R49, 0x1, P5 ;  /* 0x0000003156237211 */ /* 0x000fe200028f0eff */
[----:B------:R1:W-:Y:S01]  /*1650*/  STL.64 [R1+0xc0], R36 ;  /* 0x0000c02401007387 */ /* 0x0003e20000100a00 */
[-C--:B---3--:R-:W-:Y:S01]  /*1660*/  LEA R32, P6, R88, R249.reuse, 0x1 ;  /* 0x000000f958207211 */ /* 0x088fe200078c08ff */
[----:B------:R-:W-:Y:S01]  /*1670*/  IMAD R124, R127, 0x2, R122 ;  /* 0x000000027f7c7824 */ /* 0x000fe200078e027a */
[----:B------:R-:W-:Y:S01]  /*1680*/  LEA R50, P4, R120, R249, 0x1 ;  /* 0x000000f978327211 */ /* 0x000fe200078808ff */
[----:B------:R2:W-:Y:S01]  /*1690*/  STL.64 [R1+0xb8], R34 ;  /* 0x0000b82201007387 */ /* 0x0005e20000100a00 */
[----:B------:R-:W-:-:S02]  /*16a0*/  LEA.HI.X.SX32 R33, R88, R49, 0x1, P6 ;  /* 0x0000003158217211 */ /* 0x000fc400030f0eff */
[----:B------:R-:W-:Y:S02]  /*16b0*/  CS2R R86, SRZ ;  /* 0x0000000000567805 */ /* 0x000fe4000001ff00 */
[C---:B------:R-:W-:Y:S01]  /*16c0*/  LEA R126, R127.reuse, R124, 0x1 ;  /* 0x0000007c7f7e7211 */ /* 0x040fe200078e08ff */
[----:B0-----:R-:W-:Y:S01]  /*16d0*/  IMAD R31, R2, 0x2, R29 ;  /* 0x00000002021f7824 */ /* 0x001fe200078e021d */
[----:B------:R-:W-:Y:S01]  /*16e0*/  LEA.HI.X.SX32 R51, R120, R49, 0x1, P4 ;  /* 0x0000003178337211 */ /* 0x000fe200020f0eff */
[----:B------:R0:W-:Y:S01]  /*16f0*/  STL.64 [R1+0xb0], R32 ;  /* 0x0000b02001007387 */ /* 0x0001e20000100a00 */
[-C--:B------:R-:W-:Y:S01]  /*1700*/  LEA R52, P4, R126, R249.reuse, 0x1 ;  /* 0x000000f97e347211 */ /* 0x080fe200078808ff */
[C---:B------:R-:W-:Y:S01]  /*1710*/  IMAD R128, R127.reuse, 0x2, R126 ;  /* 0x000000027f807824 */ /* 0x040fe200078e027e */
[----:B-1----:R-:W-:Y:S01]  /*1720*/  LEA R36, P5, R92, R249, 0x1 ;  /* 0x000000f95c247211 */ /* 0x002fe200078a08ff */
[----:B------:R1:W-:Y:S01]  /*1730*/  STL.64 [R1+0xa8], R38 ;  /* 0x0000a82601007387 */ /* 0x0003e20000100a00 */
[----:B------:R-:W-:Y:S01]  /*1740*/  LEA.HI.X.SX32 R53, R126, R49, 0x1, P4 ;  /* 0x000000317e357211 */ /* 0x000fe200020f0eff */
[----:B------:R-:W-:Y:S01]  /*1750*/  IMAD R4, R127, 0x2, R128 ;  /* 0x000000027f047824 */ /* 0x000fe200078e0280 */
[----:B--2---:R-:W-:-:S02]  /*1760*/  LEA R34, P6, R94, R249, 0x1 ;  /* 0x000000f95e227211 */ /* 0x004fc400078c08ff */
[----:B------:R-:W-:Y:S02]  /*1770*/  CS2R R88, SRZ ;  /* 0x0000000000587805 */ /* 0x000fe4000001ff00 */
[-C--:B------:R-:W-:Y:S02]  /*1780*/  LEA.HI.X.SX32 R37, R92, R49.reuse, 0x1, P5 ;  /* 0x000000315c257211 */ /* 0x080fe400028f0eff */
[----:B------:R-:W-:Y:S02]  /*1790*/  CS2R R92, SRZ ;  /* 0x00000000005c7805 */ /* 0x000fe4000001ff00 */
[----:B------:R-:W-:Y:S01]  /*17a0*/  LEA.HI.X.SX32 R35, R94, R49, 0x1, P6 ;  /* 0x000000315e237211 */ /* 0x000fe200030f0eff */
[----:B0-----:R-:W-:Y:S01]  /*17b0*/  IMAD R33, R2, 0x2, R31 ;  /* 0x0000000202217824 */ /* 0x001fe200078e021f */
[----:B------:R-:W-:Y:S01]  /*17c0*/  LEA R6, R127, R4, 0x1 ;  /* 0x000000047f067211 */ /* 0x000fe200078e08ff */
[----:B------:R0:W-:Y:S01]  /*17d0*/  STL.64 [R1+0xa0], R36 ;  /* 0x0000a02401007387 */ /* 0x0001e20000100a00 */
[----:B------:R-:W-:-:S02]  /*17e0*/  CS2R R94, SRZ ;  /* 0x00000000005e7805 */ /* 0x000fc4000001ff00 */
[C---:B-1----:R-:W-:Y:S01]  /*17f0*/  LEA R38, P5, R98.reuse, R249, 0x1 ;  /* 0x000000f962267211 */ /* 0x042fe200078a08ff */
[----:B------:R1:W-:Y:S01]  /*1800*/  STL.64 [R1+0x98], R34 ;  /* 0x0000982201007387 */ /* 0x0003e20000100a00 */
[C---:B------:R-:W-:Y:S02]  /*1810*/  IMAD R130, R127.reuse, 0x2, R6 ;  /* 0x000000027f827824 */ /* 0x040fe400078e0206 */
[----:B------:R-:W-:Y:S02]  /*1820*/  LEA.HI.X.SX32 R39, R98, R49, 0x1, P5 ;  /* 0x0000003162277211 */ /* 0x000fe400028f0eff */
[----:B------:R-:W-:Y:S01]  /*1830*/  CS2R R98, SRZ ;  /* 0x0000000000627805 */ /* 0x000fe2000001ff00 */
[----:B------:R2:W-:Y:S01]  /*1840*/  STL.64 [R1+0x90], R40 ;  /* 0x0000902801007387 */ /* 0x0005e20000100a00 */
[----:B------:R-:W-:Y:S01]  /*1850*/  IMAD R0, R127, 0x2, R130 ;  /* 0x000000027f007824 */ /* 0x000fe200078e0282 */
[C---:B0-----:R-:W-:Y:S02]  /*1860*/  LEA R36, P6, R100.reuse, R249, 0x1 ;  /* 0x000000f964247211 */ /* 0x041fe400078c08ff */
[----:B------:R0:W-:Y:S02]  /*1870*/  STL.64 [R1+0x88], R38 ;  /* 0x0000882601007387 */ /* 0x0001e40000100a00 */
[----:B------:R-:W-:Y:S01]  /*1880*/  LEA.HI.X.SX32 R37, R100, R49, 0x1, P6 ;  /* 0x0000003164257211 */ /* 0x000fe200030f0eff */
[----:B-1----:R-:W-:Y:S01]  /*1890*/  IMAD R35, R2, 0x2, R33 ;  /* 0x0000000202237824 */ /* 0x002fe200078e0221 */
[----:B--2---:R-:W-:-:S03]  /*18a0*/  LEA R40, P5, R104, R249, 0x1 ;  /* 0x000000f968287211 */ /* 0x004fc600078a08ff */
[----:B------:R1:W-:Y:S01]  /*18b0*/  STL.64 [R1+0x80], R36 ;  /* 0x0000802401007387 */ /* 0x0003e20000100a00 */
[----:B------:R-:W-:-:S03]  /*18c0*/  LEA.HI.X.SX32 R41, R104, R49, 0x1, P5 ;  /* 0x0000003168297211 */ /* 0x000fc600028f0eff */
[----:B------:R2:W-:Y:S01]  /*18d0*/  STL.64 [R1+0x78], R42 ;  /* 0x0000782a01007387 */ /* 0x0005e20000100a00 */
[----:B0-----:R-:W-:-:S03]  /*18e0*/  LEA R38, P6, R106, R249, 0x1 ;  /* 0x000000f96a267211 */ /* 0x001fc600078c08ff */
[----:B------:R0:W-:Y:S01]  /*18f0*/  STL.64 [R1+0x70], R40 ;  /* 0x0000702801007387 */ /* 0x0001e20000100a00 */
[----:B------:R-:W-:Y:S02]  /*1900*/  LEA.HI.X.SX32 R39, R106, R49, 0x1, P6 ;  /* 0x000000316a277211 */ /* 0x000fe400030f0eff */
[----:B-1----:R-:W-:-:S03]  /*1910*/  LEA R37, R2, R35, 0x1 ;  /* 0x0000002302257211 */ /* 0x002fc600078e08ff */
[----:B------:R1:W-:Y:S01]  /*1920*/  STL.64 [R1+0x68], R38 ;  /* 0x0000682601007387 */ /* 0x0003e20000100a00 */
[----:B--2---:R-:W-:-:S03]  /*1930*/  LEA R42, P5, R110, R249, 0x1 ;  /* 0x000000f96e2a7211 */ /* 0x004fc600078a08ff */
[----:B------:R2:W-:Y:S01]  /*1940*/  STL.64 [R1+0x60], R44 ;  /* 0x0000602c01007387 */ /* 0x0005e20000100a00 */
[----:B0-----:R-:W-:Y:S02]  /*1950*/  LEA R40, P6, R112, R249, 0x1 ;  /* 0x000000f970287211 */ /* 0x001fe400078c08ff */
[-C--:B------:R-:W-:Y:S02]  /*1960*/  LEA.HI.X.SX32 R43, R110, R49.reuse, 0x1, P5 ;  /* 0x000000316e2b7211 */ /* 0x080fe400028f0eff */
[----:B------:R-:W-:Y:S01]  /*1970*/  LEA.HI.X.SX32 R41, R112, R49, 0x1, P6 ;  /* 0x0000003170297211 */ /* 0x000fe200030f0eff */
[----:B-1----:R-:W-:Y:S02]  /*1980*/  IMAD R39, R2, 0x2, R37 ;  /* 0x0000000202277824 */ /* 0x002fe400078e0225 */
[----:B------:R0:W-:Y:S01]  /*1990*/  STL.64 [R1+0x58], R42 ;  /* 0x0000582a01007387 */ /* 0x0001e20000100a00 */
[----:B--2---:R-:W-:-:S03]  /*19a0*/  LEA R44, P5, R116, R249, 0x1 ;  /* 0x000000f9742c7211 */ /* 0x004fc600078a08ff */
[----:B------:R1:W-:Y:S01]  /*19b0*/  STL.64 [R1+0x50], R40 ;  /* 0x0000502801007387 */ /* 0x0003e20000100a00 */
[----:B------:R-:W-:-:S03]  /*19c0*/  LEA.HI.X.SX32 R45, R116, R49, 0x1, P5 ;  /* 0x00000031742d7211 */ /* 0x000fc600028f0eff */
[----:B------:R2:W-:Y:S01]  /*19d0*/  STL.64 [R1+0x48], R46 ;  /* 0x0000482e01007387 */ /* 0x0005e20000100a00 */
[----:B0-----:R-:W-:-:S03]  /*19e0*/  LEA R42, P6, R118, R249, 0x1 ;  /* 0x000000f9762a7211 */ /* 0x001fc600078c08ff */
[----:B------:R0:W-:Y:S01]  /*19f0*/  STL.64 [R1+0x40], R44 ;  /* 0x0000402c01007387 */ /* 0x0001e20000100a00 */
        /* <DEDUP_REMOVED lines=8> */
[----:B------:R-:W-:Y:S01]  /*1a80*/  LEA.HI.X.SX32 R45, R124, R49, 0x1, P6 ;  /* 0x000000317c2d7211 */ /* 0x000fe200030f0eff */
[----:B-1----:R-:W-:-:S04]  /*1a90*/  IMAD R43, R2, 0x2, R41 ;  /* 0x00000002022b7824 */ /* 0x002fc800078e0229 */
[----:B------:R1:W-:Y:S01]  /*1aa0*/  STL.64 [R1+0x20], R44 ;  /* 0x0000202c01007387 */ /* 0x0003e20000100a00 */
[-C--:B--2---:R-:W-:Y:S02]  /*1ab0*/  LEA R50, P5, R128, R249.reuse, 0x1 ;  /* 0x000000f980327211 */ /* 0x084fe400078a08ff */
[----:B0-----:R-:W-:Y:S02]  /*1ac0*/  LEA R46, P6, R4, R249, 0x1 ;  /* 0x000000f9042e7211 */ /* 0x001fe400078c08ff */
[-C--:B------:R-:W-:Y:S02]  /*1ad0*/  LEA.HI.X.SX32 R51, R128, R49.reuse, 0x1, P5 ;  /* 0x0000003180337211 */ /* 0x080fe400028f0eff */
[----:B------:R-:W-:Y:S01]  /*1ae0*/  LEA.HI.X.SX32 R47, R4, R49, 0x1, P6 ;  /* 0x00000031042f7211 */ /* 0x000fe200030f0eff */
[----:B-1----:R-:W-:Y:S02]  /*1af0*/  IMAD R45, R2, 0x2, R43 ;  /* 0x00000002022d7824 */ /* 0x002fe400078e022b */
[----:B------:R0:W-:Y:S01]  /*1b00*/  STL.64 [R1+0x10], R50 ;  /* 0x0000103201007387 */ /* 0x0001e20000100a00 */
[----:B------:R-:W-:-:S02]  /*1b10*/  LEA R250, P5, R130, R249, 0x1 ;  /* 0x000000f982fa7211 */ /* 0x000fc400078a08ff */
[----:B------:R-:W-:Y:S01]  /*1b20*/  LEA R248, P6, R0, R249, 0x1 ;  /* 0x000000f900f87211 */ /* 0x000fe200078c08ff */
[----:B------:R-:W-:Y:S01]  /*1b30*/  STL.64 [R1+0x18], R52 ;  /* 0x0000183401007387 */ /* 0x000fe20000100a00 */
[----:B------:R-:W-:-:S03]  /*1b40*/  LEA.HI.X.SX32 R251, R130, R49, 0x1, P5 ;  /* 0x0000003182fb7211 */ /* 0x000fc600028f0eff */
[----:B------:R1:W-:Y:S01]  /*1b50*/  STL.64 [R1+0x8], R46 ;  /* 0x0000082e01007387 */ /* 0x0003e20000100a00 */
[----:B0-----:R-:W-:Y:S02]  /*1b60*/  LEA R50, P4, R6, R249, 0x1 ;  /* 0x000000f906327211 */ /* 0x001fe400078808ff */
[-C--:B------:R-:W-:Y:S02]  /*1b70*/  LEA.HI.X.SX32 R249, R0, R49.reuse, 0x1, P6 ;  /* 0x0000003100f97211 */ /* 0x080fe400030f0eff */
[----:B------:R-:W-:Y:S02]  /*1b80*/  LEA.HI.X.SX32 R51, R6, R49, 0x1, P4 ;  /* 0x0000003106337211 */ /* 0x000fe400020f0eff */
[----:B------:R-:W-:Y:S02]  /*1b90*/  IADD3.X R0, R132, UR5, R77, P2, P3 ;  /* 0x0000000584007c10 */ /* 0x000fe400097e644d */
[----:B-1----:R-:W-:Y:S01]  /*1ba0*/  LEA R47, R2, R45, 0x1 ;  /* 0x0000002d022f7211 */ /* 0x002fe200078e08ff */
[----:B------:R0:W-:Y:S01]  /*1bb0*/  STL.64 [R1], R50 ;  /* 0x0000003201007387 */ /* 0x0001e20000100a00 */
[----:B------:R-:W-:-:S02]  /*1bc0*/  LEA R246, P2, R3, R76, 0x1 ;  /* 0x0000004c03f67211 */ /* 0x000fc400078408ff */
[----:B------:R-:W-:Y:S01]  /*1bd0*/  LEA R244, P3, R5, R76, 0x1 ;  /* 0x0000004c05f47211 */ /* 0x000fe200078608ff */
[C---:B------:R-:W-:Y:S01]  /*1be0*/  IMAD R49, R2.reuse, 0x2, R47 ;  /* 0x0000000202317824 */ /* 0x040fe200078e022f */
[-C--:B------:R-:W-:Y:S02]  /*1bf0*/  LEA.HI.X.SX32 R247, R3, R0.reuse, 0x1, P2 ;  /* 0x0000000003f77211 */ /* 0x080fe400010f0eff */
[----:B------:R-:W-:Y:S02]  /*1c00*/  LEA.HI.X.SX32 R245, R5, R0, 0x1, P3 ;  /* 0x0000000005f57211 */ /* 0x000fe400018f0eff */
[-C--:B------:R-:W-:Y:S02]  /*1c10*/  LEA R242, P4, R7, R76.reuse, 0x1 ;  /* 0x0000004c07f27211 */ /* 0x080fe400078808ff */
[----:B------:R-:W-:Y:S01]  /*1c20*/  LEA R234, P2, R9, R76, 0x1 ;  /* 0x0000004c09ea7211 */ /* 0x000fe200078408ff */
[----:B0-----:R-:W-:Y:S01]  /*1c30*/  IMAD R51, R2, 0x2, R49 ;  /* 0x0000000202337824 */ /* 0x001fe200078e0231 */
[----:B------:R-:W-:-:S02]  /*1c40*/  LEA.HI.X.SX32 R243, R7, R0, 0x1, P4 ;  /* 0x0000000007f37211 */ /* 0x000fc400020f0eff */
[----:B------:R-:W-:Y:S01]  /*1c50*/  LEA R230, P3, R11, R76, 0x1 ;  /* 0x0000004c0be67211 */ /* 0x000fe200078608ff */
[C---:B------:R-:W-:Y:S01]  /*1c60*/  IMAD R3, R2.reuse, 0x2, R51 ;  /* 0x0000000202037824 */ /* 0x040fe200078e0233 */
[----:B------:R-:W-:Y:S02]  /*1c70*/  LEA.HI.X.SX32 R235, R9, R0, 0x1, P2 ;  /* 0x0000000009eb7211 */ /* 0x000fe400010f0eff */
[----:B------:R-:W-:Y:S01]  /*1c80*/  LEA R226, P4, R13, R76, 0x1 ;  /* 0x0000004c0de27211 */ /* 0x000fe200078808ff */
[C---:B------:R-:W-:Y:S01]  /*1c90*/  IMAD R5, R2.reuse, 0x2, R3 ;  /* 0x0000000202057824 */ /* 0x040fe200078e0203 */
[-C--:B------:R-:W-:Y:S02]  /*1ca0*/  LEA.HI.X.SX32 R231, R11, R0.reuse, 0x1, P3 ;  /* 0x000000000be77211 */ /* 0x080fe400018f0eff */
[----:B------:R-:W-:Y:S02]  /*1cb0*/  LEA.HI.X.SX32 R227, R13, R0, 0x1, P4 ;  /* 0x000000000de37211 */ /* 0x000fe400020f0eff */
[----:B------:R-:W-:-:S02]  /*1cc0*/  LEA R7, R2, R5, 0x1 ;  /* 0x0000000502077211 */ /* 0x000fc400078e08ff */
[-C--:B------:R-:W-:Y:S02]  /*1cd0*/  LEA R222, P2, R15, R76.reuse, 0x1 ;  /* 0x0000004c0fde7211 */ /* 0x080fe400078408ff */
[----:B------:R-:W-:Y:S01]  /*1ce0*/  LEA R218, P3, R17, R76, 0x1 ;  /* 0x0000004c11da7211 */ /* 0x000fe200078608ff */
[C---:B------:R-:W-:Y:S01]  /*1cf0*/  IMAD R9, R2.reuse, 0x2, R7 ;  /* 0x0000000202097824 */ /* 0x040fe200078e0207 */
[-C--:B------:R-:W-:Y:S02]  /*1d00*/  LEA.HI.X.SX32 R223, R15, R0.reuse, 0x1, P2 ;  /* 0x000000000fdf7211 */ /* 0x080fe400010f0eff */
[----:B------:R-:W-:Y:S01]  /*1d10*/  LEA.HI.X.SX32 R219, R17, R0, 0x1, P3 ;  /* 0x0000000011db7211 */ /* 0x000fe200018f0eff */
[C---:B------:R-:W-:Y:S01]  /*1d20*/  IMAD R11, R2.reuse, 0x2, R9 ;  /* 0x00000002020b7824 */ /* 0x040fe200078e0209 */
[-C--:B------:R-:W-:Y:S02]  /*1d30*/  LEA R212, P4, R19, R76.reuse, 0x1 ;  /* 0x0000004c13d47211 */ /* 0x080fe400078808ff */
[----:B------:R-:W-:Y:S01]  /*1d40*/  LEA R208, P2, R21, R76, 0x1 ;  /* 0x0000004c15d07211 */ /* 0x000fe200078408ff */
[----:B------:R-:W-:Y:S01]  /*1d50*/  IMAD R13, R2, 0x2, R11 ;  /* 0x00000002020d7824 */ /* 0x000fe200078e020b */
[----:B------:R-:W-:-:S02]  /*1d60*/  LEA.HI.X.SX32 R213, R19, R0, 0x1, P4 ;  /* 0x0000000013d57211 */ /* 0x000fc400020f0eff */
[----:B------:R-:W-:Y:S01]  /*1d70*/  LEA R204, P3, R23, R76, 0x1 ;  /* 0x0000004c17cc7211 */ /* 0x000fe200078608ff */
[C---:B------:R-:W-:Y:S01]  /*1d80*/  IMAD R15, R2.reuse, 0x2, R13 ;  /* 0x00000002020f7824 */ /* 0x040fe200078e020d */
[----:B------:R-:W-:Y:S02]  /*1d90*/  LEA.HI.X.SX32 R209, R21, R0, 0x1, P2 ;  /* 0x0000000015d17211 */ /* 0x000fe400010f0eff */
[----:B------:R-:W-:Y:S02]  /*1da0*/  LEA R202, P4, R25, R76, 0x1 ;  /* 0x0000004c19ca7211 */ /* 0x000fe400078808ff */
[C---:B------:R-:W-:Y:S02]  /*1db0*/  LEA R17, R2.reuse, R15, 0x1 ;  /* 0x0000000f02117211 */ /* 0x040fe400078e08ff */
[----:B------:R-:W-:Y:S02]  /*1dc0*/  LEA.HI.X.SX32 R205, R23, R0, 0x1, P3 ;  /* 0x0000000017cd7211 */ /* 0x000fe400018f0eff */
[----:B------:R-:W-:Y:S01]  /*1dd0*/  LEA R198, P3, R29, R76, 0x1 ;  /* 0x0000004c1dc67211 */ /* 0x000fe200078608ff */
[----:B------:R-:W-:Y:S01]  /*1de0*/  IMAD R19, R2, 0x2, R17 ;  /* 0x0000000202137824 */ /* 0x000fe200078e0211 */
[----:B------:R-:W-:-:S02]  /*1df0*/  LEA.HI.X.SX32 R203, R25, R0, 0x1, P4 ;  /* 0x0000000019cb7211 */ /* 0x000fc400020f0eff */
[----:B------:R-:W-:Y:S01]  /*1e00*/  LEA R200, P2, R27, R76, 0x1 ;  /* 0x0000004c1bc87211 */ /* 0x000fe200078408ff */
[C---:B------:R-:W-:Y:S01]  /*1e10*/  IMAD R21, R2.reuse, 0x2, R19 ;  /* 0x0000000202157824 */ /* 0x040fe200078e0213 */
[----:B------:R-:W-:Y:S02]  /*1e20*/  LEA.HI.X.SX32 R199, R29, R0, 0x1, P3 ;  /* 0x000000001dc77211 */ /* 0x000fe400018f0eff */
[----:B------:R-:W-:Y:S01]  /*1e30*/  LEA R176, P3, R35, R76, 0x1 ;  /* 0x0000004c23b07211 */ /* 0x000fe200078608ff */
[C---:B------:R-:W-:Y:S01]  /*1e40*/  IMAD R23, R2.reuse, 0x2, R21 ;  /* 0x0000000202177824 */ /* 0x040fe200078e0215 */
[-C--:B------:R-:W-:Y:S02]  /*1e50*/  LEA.HI.X.SX32 R201, R27, R0.reuse, 0x1, P2 ;  /* 0x000000001bc97211 */ /* 0x080fe400010f0eff */
[----:B------:R-:W-:Y:S01]  /*1e60*/  LEA.HI.X.SX32 R177, R35, R0, 0x1, P3 ;  /* 0x0000000023b17211 */ /* 0x000fe200018f0eff */
[----:B------:R-:W-:Y:S01]  /*1e70*/  IMAD R25, R2, 0x2, R23 ;  /* 0x0000000202197824 */ /* 0x000fe200078e0217 */
[----:B------:R-:W-:-:S02]  /*1e80*/  LEA R178, P2, R33, R76, 0x1 ;  /* 0x0000004c21b27211 */ /* 0x000fc400078408ff */
[-C--:B------:R-:W-:Y:S02]  /*1e90*/  LEA R170, P3, R41, R76.reuse, 0x1 ;  /* 0x0000004c29aa7211 */ /* 0x080fe400078608ff */
[C---:B------:R-:W-:Y:S02]  /*1ea0*/  LEA R27, R2.reuse, R25, 0x1 ;  /* 0x00000019021b7211 */ /* 0x040fe400078e08ff */
[----:B------:R-:W-:Y:S02]  /*1eb0*/  LEA R180, P4, R31, R76, 0x1 ;  /* 0x0000004c1fb47211 */ /* 0x000fe400078808ff */
[-C--:B------:R-:W-:Y:S01]  /*1ec0*/  LEA.HI.X.SX32 R179, R33, R0.reuse, 0x1, P2 ;  /* 0x0000000021b37211 */ /* 0x080fe200010f0eff */
[----:B------:R-:W-:Y:S01]  /*1ed0*/  IMAD R29, R2, 0x2, R27 ;  /* 0x00000002021d7824 */ /* 0x000fe200078e021b */
[----:B------:R-:W-:Y:S02]  /*1ee0*/  LEA.HI.X.SX32 R171, R41, R0, 0x1, P3 ;  /* 0x0000000029ab7211 */ /* 0x000fe400018f0eff */
[----:B------:R-:W-:-:S02]  /*1ef0*/  LEA R172, P2, R39, R76, 0x1 ;  /* 0x0000004c27ac7211 */ /* 0x000fc400078408ff */
[----:B------:R-:W-:Y:S02]  /*1f00*/  LEA R164, P3, R47, R76, 0x1 ;  /* 0x0000004c2fa47211 */ /* 0x000fe400078608ff */
[----:B------:R-:W-:Y:S01]  /*1f10*/  LEA.HI.X.SX32 R181, R31, R0, 0x1, P4 ;  /* 0x000000001fb57211 */ /* 0x000fe200020f0eff */
[C---:B------:R-:W-:Y:S01]  /*1f20*/  IMAD R31, R2.reuse, 0x2, R29 ;  /* 0x00000002021f7824 */ /* 0x040fe200078e021d */
[----:B------:R-:W-:Y:S02]  /*1f30*/  LEA R174, P4, R37, R76, 0x1 ;  /* 0x0000004c25ae7211 */ /* 0x000fe400078808ff */
[-C--:B------:R-:W-:Y:S01]  /*1f40*/  LEA.HI.X.SX32 R173, R39, R0.reuse, 0x1, P2 ;  /* 0x0000000027ad7211 */ /* 0x080fe200010f0eff */
[----:B------:R-:W-:Y:S01]  /*1f50*/  IMAD R33, R2, 0x2, R31 ;  /* 0x0000000202217824 */ /* 0x000fe200078e021f */
[----:B------:R-:W-:Y:S02]  /*1f60*/  LEA.HI.X.SX32 R165, R47, R0, 0x1, P3 ;  /* 0x000000002fa57211 */ /* 0x000fe400018f0eff */
[----:B------:R-:W-:-:S02]  /*1f70*/  LEA R166, P2, R45, R76, 0x1 ;  /* 0x0000004c2da67211 */ /* 0x000fc400078408ff */
[----:B------:R-:W-:Y:S02]  /*1f80*/  LEA R158, P3, R3, R76, 0x1 ;  /* 0x0000004c039e7211 */ /* 0x000fe400078608ff */
[----:B------:R-:W-:Y:S02]  /*1f90*/  LEA.HI.X.SX32 R175, R37, R0, 0x1, P4 ;  /* 0x0000000025af7211 */ /* 0x000fe400020f0eff */
[----:B------:R-:W-:Y:S02]  /*1fa0*/  LEA R168, P4, R43, R76, 0x1 ;  /* 0x0000004c2ba87211 */ /* 0x000fe400078808ff */
[-C--:B------:R-:W-:Y:S02]  /*1fb0*/  LEA.HI.X.SX32 R167, R45, R0.reuse, 0x1, P2 ;  /* 0x000000002da77211 */ /* 0x080fe400010f0eff */
[----:B------:R-:W-:Y:S01]  /*1fc0*/  LEA.HI.X.SX32 R159, R3, R0, 0x1, P3 ;  /* 0x00000000039f7211 */ /* 0x000fe200018f0eff */
[----:B------:R-:W-:Y:S01]  /*1fd0*/  IMAD R3, R2, 0x2, R33 ;  /* 0x0000000202037824 */ /* 0x000fe200078e0221 */
[----:B------:R-:W-:-:S02]  /*1fe0*/  LEA R160, P2, R51, R76, 0x1 ;  /* 0x0000004c33a07211 */ /* 0x000fc400078408ff */
[----:B------:R-:W-:Y:S02]  /*1ff0*/  LEA.HI.X.SX32 R169, R43, R0, 0x1, P4 ;  /* 0x000000002ba97211 */ /* 0x000fe400020f0eff */
[----:B------:R-:W-:Y:S02]  /*2000*/  LEA R162, P4, R49, R76, 0x1 ;  /* 0x0000004c31a27211 */ /* 0x000fe400078808ff */
[----:B------:R-:W-:Y:S02]  /*2010*/  LEA.HI.X.SX32 R161, R51, R0, 0x1, P2 ;  /* 0x0000000033a17211 */ /* 0x000fe400010f0eff */
[----:B------:R-:W-:Y:S02]  /*2020*/  LEA R154, P2, R7, R76, 0x1 ;  /* 0x0000004c079a7211 */ /* 0x000fe400078408ff */
[----:B------:R-:W-:Y:S02]  /*2030*/  LEA R35, R2, R3, 0x1 ;  /* 0x0000000302237211 */ /* 0x000fe400078e08ff */
[----:B------:R-:W-:-:S02]  /*2040*/  LEA.HI.X.SX32 R163, R49, R0, 0x1, P4 ;  /* 0x0000000031a37211 */ /* 0x000fc400020f0eff */
[-C--:B------:R-:W-:Y:S02]  /*2050*/  LEA R156, P4, R5, R76.reuse, 0x1 ;  /* 0x0000004c059c7211 */ /* 0x080fe400078808ff */
[----:B------:R-:W-:Y:S02]  /*2060*/  LEA R152, P3, R9, R76, 0x1 ;  /* 0x0000004c09987211 */ /* 0x000fe400078608ff */
[-C--:B------:R-:W-:Y:S01]  /*2070*/  LEA.HI.X.SX32 R155, R7, R0.reuse, 0x1, P2 ;  /* 0x00000000079b7211 */ /* 0x080fe200010f0eff */
[C---:B------:R-:W-:Y:S01]  /*2080*/  IMAD R7, R2.reuse, 0x2, R35 ;  /* 0x0000000202077824 */ /* 0x040fe200078e0223 */
[----:B------:R-:W-:Y:S02]  /*2090*/  LEA.HI.X.SX32 R157, R5, R0, 0x1, P4 ;  /* 0x00000000059d7211 */ /* 0x000fe400020f0eff */
[----:B------:R-:W-:Y:S02]  /*20a0*/  LEA R150, P4, R11, R76, 0x1 ;  /* 0x0000004c0b967211 */ /* 0x000fe400078808ff */
[----:B------:R-:W-:Y:S01]  /*20b0*/  LEA.HI.X.SX32 R153, R9, R0, 0x1, P3 ;  /* 0x0000000009997211 */ /* 0x000fe200018f0eff */
[----:B------:R-:W-:Y:S01]  /*20c0*/  IMAD R9, R2, 0x2, R7 ;  /* 0x0000000202097824 */ /* 0x000fe200078e0207 */
[----:B------:R-:W-:-:S02]  /*20d0*/  LEA R146, P3, R15, R76, 0x1 ;  /* 0x0000004c0f927211 */ /* 0x000fc400078608ff */
[----:B------:R-:W-:Y:S02]  /*20e0*/  LEA.HI.X.SX32 R151, R11, R0, 0x1, P4 ;  /* 0x000000000b977211 */ /* 0x000fe400020f0eff */
[----:B------:R-:W-:Y:S02]  /*20f0*/  LEA R144, P4, R17, R76, 0x1 ;  /* 0x0000004c11907211 */ /* 0x000fe400078808ff */
[-C--:B------:R-:W-:Y:S01]  /*2100*/  LEA.HI.X.SX32 R147, R15, R0.reuse, 0x1, P3 ;  /* 0x000000000f937211 */ /* 0x080fe200018f0eff */
[C---:B------:R-:W-:Y:S01]  /*2110*/  IMAD R15, R2.reuse, 0x2, R9 ;  /* 0x00000002020f7824 */ /* 0x040fe200078e0209 */
[----:B------:R-:W-:Y:S02]  /*2120*/  LEA.HI.X.SX32 R145, R17, R0, 0x1, P4 ;  /* 0x0000000011917211 */ /* 0x000fe400020f0eff */
[-C--:B------:R-:W-:Y:S01]  /*2130*/  LEA R148, P2, R13, R76.reuse, 0x1 ;  /* 0x0000004c0d947211 */ /* 0x080fe200078408ff */
[----:B------:R-:W-:Y:S01]  /*2140*/  IMAD R17, R2, 0x2, R15 ;  /* 0x0000000202117824 */ /* 0x000fe200078e020f */
[----:B------:R-:W-:-:S02]  /*2150*/  LEA R18, P3, R21, R76, 0x1 ;  /* 0x0000004c15127211 */ /* 0x000fc400078608ff */
[----:B------:R-:W-:Y:S02]  /*2160*/  LEA.HI.X.SX32 R149, R13, R0, 0x1, P2 ;  /* 0x000000000d957211 */ /* 0x000fe400010f0eff */
[-C--:B------:R-:W-:Y:S02]  /*2170*/  LEA R78, P2, R19, R76.reuse, 0x1 ;  /* 0x0000004c134e7211 */ /* 0x080fe400078408ff */
[C---:B------:R-:W-:Y:S02]  /*2180*/  LEA R45, R2.reuse, R17, 0x1 ;  /* 0x00000011022d7211 */ /* 0x040fe400078e08ff */
[----:B------:R-:W-:Y:S02]  /*2190*/  LEA R20, P4, R23, R76, 0x1 ;  /* 0x0000004c17147211 */ /* 0x000fe400078808ff */
[-C--:B------:R-:W-:Y:S01]  /*21a0*/  LEA.HI.X.SX32 R79, R19, R0.reuse, 0x1, P2 ;  /* 0x00000000134f7211 */ /* 0x080fe200010f0eff */
[----:B------:R-:W-:Y:S01]  /*21b0*/  IMAD R5, R2, 0x2, R45 ;  /* 0x0000000202057824 */ /* 0x000fe200078e022d */
[----:B------:R-:W-:-:S02]  /*21c0*/  LEA.HI.X.SX32 R19, R21, R0, 0x1, P3 ;  /* 0x0000000015137211 */ /* 0x000fc400018f0eff */
[----:B------:R-:W-:Y:S01]  /*21d0*/  LEA R22, P2, R25, R76, 0x1 ;  /* 0x0000004c19167211 */ /* 0x000fe200078408ff */
[C---:B------:R-:W-:Y:S01]  /*21e0*/  IMAD R49, R2.reuse, 0x2, R5 ;  /* 0x0000000202317824 */ /* 0x040fe200078e0205 */
[----:B------:R-:W-:Y:S02]  /*21f0*/  LEA.HI.X.SX32 R21, R23, R0, 0x1, P4 ;  /* 0x0000000017157211 */ /* 0x000fe400020f0eff */
[-C--:B------:R-:W-:Y:S01]  /*2200*/  LEA R24, P3, R27, R76.reuse, 0x1 ;  /* 0x0000004c1b187211 */ /* 0x080fe200078608ff */
[----:B------:R-:W-:Y:S01]  /*2210*/  IMAD R51, R2, 0x2, R49 ;  /* 0x0000000202337824 */ /* 0x000fe200078e0231 */
[----:B------:R-:W-:Y:S02]  /*2220*/  LEA R26, P4, R29, R76, 0x1 ;  /* 0x0000004c1d1a7211 */ /* 0x000fe400078808ff */
[-C--:B------:R-:W-:Y:S02]  /*2230*/  LEA.HI.X.SX32 R23, R25, R0.reuse, 0x1, P2 ;  /* 0x0000000019177211 */ /* 0x080fe400010f0eff */
[----:B------:R-:W-:-:S02]  /*2240*/  LEA.HI.X.SX32 R25, R27, R0, 0x1, P3 ;  /* 0x000000001b197211 */ /* 0x000fc400018f0eff */
[----:B------:R-:W-:Y:S02]  /*2250*/  LEA R28, P2, R31, R76, 0x1 ;  /* 0x0000004c1f1c7211 */ /* 0x000fe400078408ff */
[----:B------:R-:W-:Y:S02]  /*2260*/  LEA.HI.X.SX32 R27, R29, R0, 0x1, P4 ;  /* 0x000000001d1b7211 */ /* 0x000fe400020f0eff */
[-C--:B------:R-:W-:Y:S02]  /*2270*/  LEA R30, P3, R33, R76.reuse, 0x1 ;  /* 0x0000004c211e7211 */ /* 0x080fe400078608ff */
[----:B------:R-:W-:Y:S02]  /*2280*/  LEA R32, P4, R3, R76, 0x1 ;  /* 0x0000004c03207211 */ /* 0x000fe400078808ff */
[-C--:B------:R-:W-:Y:S02]  /*2290*/  LEA.HI.X.SX32 R29, R31, R0.reuse, 0x1, P2 ;  /* 0x000000001f1d7211 */ /* 0x080fe400010f0eff */
[----:B------:R-:W-:-:S02]  /*22a0*/  LEA.HI.X.SX32 R31, R33, R0, 0x1, P3 ;  /* 0x00000000211f7211 */ /* 0x000fc400018f0eff */
[----:B------:R-:W-:Y:S01]  /*22b0*/  LEA.HI.X.SX32 R33, R3, R0, 0x1, P4 ;  /* 0x0000000003217211 */ /* 0x000fe200020f0eff */
[C---:B------:R-:W-:Y:S01]  /*22c0*/  IMAD R3, R2.reuse, 0x2, R51 ;  /* 0x0000000202037824 */ /* 0x040fe200078e0233 */
[-C--:B------:R-:W-:Y:S02]  /*22d0*/  LEA R34, P2, R35, R76.reuse, 0x1 ;  /* 0x0000004c23227211 */ /* 0x080fe400078408ff */
        /* <DEDUP_REMOVED lines=15> */
[----:B------:R-:W-:Y:S02]  /*23d0*/  LEA.HI.X.SX32 R43, R17, R0, 0x1, P3 ;  /* 0x00000000112b7211 */ /* 0x000fe400018f0eff */
[C---:B------:R-:W-:Y:S02]  /*23e0*/  LEA R5, R2.reuse, R9, 0x1 ;  /* 0x0000000902057211 */ /* 0x040fe400078e08ff */
[-C--:B------:R-:W-:Y:S02]  /*23f0*/  LEA R48, P3, R49, R76.reuse, 0x1 ;  /* 0x0000004c31307211 */ /* 0x080fe400078608ff */
[-C--:B------:R-:W-:Y:S01]  /*2400*/  LEA R52, P2, R3, R76.reuse, 0x1 ;  /* 0x0000004c03347211 */ /* 0x080fe200078408ff */
[----:B------:R-:W-:Y:S01]  /*2410*/  IMAD R4, R2, 0x2, R5 ;  /* 0x0000000202047824 */ /* 0x000fe200078e0205 */
[----:B------:R-:W-:Y:S02]  /*2420*/  LEA R44, P4, R45, R76, 0x1 ;  /* 0x0000004c2d2c7211 */ /* 0x000fe400078808ff */
[----:B------:R-:W-:-:S02]  /*2430*/  LEA.HI.X.SX32 R49, R49, R0, 0x1, P3 ;  /* 0x0000000031317211 */ /* 0x000fc400018f0eff */
[----:B------:R-:W-:Y:S02]  /*2440*/  LEA R54, P3, R11, R76, 0x1 ;  /* 0x0000004c0b367211 */ /* 0x000fe400078608ff */
[-C--:B------:R-:W-:Y:S01]  /*2450*/  LEA.HI.X.SX32 R53, R3, R0.reuse, 0x1, P2 ;  /* 0x0000000003357211 */ /* 0x080fe200010f0eff */
[C---:B------:R-:W-:Y:S01]  /*2460*/  IMAD R3, R2.reuse, 0x2, R4 ;  /* 0x0000000202037824 */ /* 0x040fe200078e0204 */
[----:B------:R-:W-:Y:S02]  /*2470*/  LEA.HI.X.SX32 R45, R45, R0, 0x1, P4 ;  /* 0x000000002d2d7211 */ /* 0x000fe400020f0eff */
[----:B------:R-:W-:Y:S01]  /*2480*/  LEA R50, P4, R51, R76, 0x1 ;  /* 0x0000004c33327211 */ /* 0x000fe200078808ff */
[----:B------:R-:W-:Y:S01]  /*2490*/  IMAD R8, R2, 0x2, R3 ;  /* 0x0000000202087824 */ /* 0x000fe200078e0203 */
[----:B------:R-:W-:Y:S01]  /*24a0*/  LEA.HI.X.SX32 R55, R11, R0, 0x1, P3 ;  /* 0x000000000b377211 */ /* 0x000fe200018f0eff */
[----:B------:R-:W-:Y:S01]  /*24b0*/  IMAD.MOV.U32 R11, RZ, RZ, 0x3f800000 ;  /* 0x3f800000ff0b7424 */ /* 0x000fe200078e00ff */
[----:B------:R-:W-:-:S02]  /*24c0*/  LEA R60, P3, R7, R76, 0x1 ;  /* 0x0000004c073c7211 */ /* 0x000fc400078608ff */
[----:B------:R-:W-:Y:S02]  /*24d0*/  LEA.HI.X.SX32 R51, R51, R0, 0x1, P4 ;  /* 0x0000000033337211 */ /* 0x000fe400020f0eff */
[----:B------:R-:W-:Y:S02]  /*24e0*/  LEA R56, P4, R13, R76, 0x1 ;  /* 0x0000004c0d387211 */ /* 0x000fe400078808ff */
[----:B------:R-:W-:Y:S01]  /*24f0*/  LEA.HI.X.SX32 R61, R7, R0, 0x1, P3 ;  /* 0x00000000073d7211 */ /* 0x000fe200018f0eff */
[----:B------:R-:W-:Y:S01]  /*2500*/  IMAD R7, R2, 0x2, R8 ;  /* 0x0000000202077824 */ /* 0x000fe200078e0208 */
[----:B------:R-:W-:Y:S02]  /*2510*/  LEA R58, P2, R6, R76, 0x1 ;  /* 0x0000004c063a7211 */ /* 0x000fe400078408ff */
[----:B------:R-:W-:Y:S02]  /*2520*/  LEA.HI.X.SX32 R57, R13, R0, 0x1, P4 ;  /* 0x000000000d397211 */ /* 0x000fe400020f0eff */
[----:B------:R-:W-:-:S02]  /*2530*/  LEA R62, P4, R9, R76, 0x1 ;  /* 0x0000004c093e7211 */ /* 0x000fc400078808ff */
[-C--:B------:R-:W-:Y:S02]  /*2540*/  LEA.HI.X.SX32 R59, R6, R0.reuse, 0x1, P2 ;  /* 0x00000000063b7211 */ /* 0x080fe400010f0eff */
[C---:B------:R-:W-:Y:S02]  /*2550*/  LEA R6, R2.reuse, R7, 0x1 ;  /* 0x0000000702067211 */ /* 0x040fe400078e08ff */
[----:B------:R-:W-:Y:S02]  /*2560*/  LEA.HI.X.SX32 R63, R9, R0, 0x1, P4 ;  /* 0x00000000093f7211 */ /* 0x000fe400020f0eff */
[-C--:B------:R-:W-:Y:S01]  /*2570*/  LEA R64, P2, R5, R76.reuse, 0x1 ;  /* 0x0000004c05407211 */ /* 0x080fe200078408ff */
[----:B------:R-:W-:Y:S01]  /*2580*/  IMAD R2, R2, 0x2, R6 ;  /* 0x0000000202027824 */ /* 0x000fe200078e0206 */
[-C--:B------:R-:W-:Y:S02]  /*2590*/  LEA R66, P3, R4, R76.reuse, 0x1 ;  /* 0x0000004c04427211 */ /* 0x080fe400078608ff */
[----:B------:R-:W-:-:S02]  /*25a0*/  LEA R68, P4, R3, R76, 0x1 ;  /* 0x0000004c03447211 */ /* 0x000fc400078808ff */
[-C--:B------:R-:W-:Y:S01]  /*25b0*/  LEA.HI.X.SX32 R65, R5, R0.reuse, 0x1, P2 ;  /* 0x0000000005417211 */ /* 0x080fe200010f0eff */
[----:B------:R-:W-:Y:S01]  /*25c0*/  IMAD.MOV.U32 R5, RZ, RZ, -0x800000 ;  /* 0xff800000ff057424 */ /* 0x000fe200078e00ff */
[-C--:B------:R-:W-:Y:S01]  /*25d0*/  LEA.HI.X.SX32 R67, R4, R0.reuse, 0x1, P3 ;  /* 0x0000000004437211 */ /* 0x080fe200018f0eff */
[----:B------:R-:W-:Y:S01]  /*25e0*/  IMAD.MOV.U32 R4, RZ, RZ, -0x800000 ;  /* 0xff800000ff047424 */ /* 0x000fe200078e00ff */
[----:B------:R-:W-:Y:S02]  /*25f0*/  LEA.HI.X.SX32 R69, R3, R0, 0x1, P4 ;  /* 0x0000000003457211 */ /* 0x000fe400020f0eff */
[-C--:B------:R-:W-:Y:S02]  /*2600*/  LEA R70, P2, R8, R76.reuse, 0x1 ;  /* 0x0000004c08467211 */ /* 0x080fe400078408ff */
[-C--:B------:R-:W-:Y:S02]  /*2610*/  LEA R72, P3, R7, R76.reuse, 0x1 ;  /* 0x0000004c07487211 */ /* 0x080fe400078608ff */
[----:B------:R-:W-:-:S02]  /*2620*/  LEA R74, P4, R6, R76, 0x1 ;  /* 0x0000004c064a7211 */ /* 0x000fc400078808ff */
[----:B------:R-:W-:Y:S02]  /*2630*/  LEA R76, P5, R2, R76, 0x1 ;  /* 0x0000004c024c7211 */ /* 0x000fe400078a08ff */
[-C--:B------:R-:W-:Y:S01]  /*2640*/  LEA.HI.X.SX32 R71, R8, R0.reuse, 0x1, P2 ;  /* 0x0000000008477211 */ /* 0x080fe200010f0eff */
[----:B------:R-:W-:Y:S01]  /*2650*/  IMAD.MOV.U32 R8, RZ, RZ, 0x3f800000 ;  /* 0x3f800000ff087424 */ /* 0x000fe200078e00ff */
[-C--:B------:R-:W-:Y:S01]  /*2660*/  LEA.HI.X.SX32 R73, R7, R0.reuse, 0x1, P3 ;  /* 0x0000000007497211 */ /* 0x080fe200018f0eff */
[----:B------:R-:W-:Y:S01]  /*2670*/  IMAD.MOV.U32 R7, RZ, RZ, 0x3f800000 ;  /* 0x3f800000ff077424 */ /* 0x000fe200078e00ff */
[-C--:B------:R-:W-:Y:S01]  /*2680*/  LEA.HI.X.SX32 R75, R6, R0.reuse, 0x1, P4 ;  /* 0x00000000064b7211 */ /* 0x080fe200020f0eff */
[----:B------:R-:W-:Y:S01]  /*2690*/  IMAD.MOV.U32 R6, RZ, RZ, 0x3f800000 ;  /* 0x3f800000ff067424 */ /* 0x000fe200078e00ff */
[----:B------:R-:W-:Y:S02]  /*26a0*/  LEA.HI.X.SX32 R77, R2, R0, 0x1, P5 ;  /* 0x00000000024d7211 */ /* 0x000fe400028f0eff */
[----:B------:R-:W-:-:S07]  /*26b0*/  MOV R9, RZ ;  /* 0x000000ff00097202 */ /* 0x000fce0000000f00 */
.L_x_1:
[----:B------:R-:W2:Y:S04]  /*26c0*/  LDL.64 R102, [R1+0x1e8] ;  /* 0x0001e80001667983 */ /* 0x000ea80000100a00 */
[----:B------:R-:W3:Y:S04]  /*26d0*/  LDL.64 R16, [R1+0x1c8] ;  /* 0x0001c80001107983 */ /* 0x000ee80000100a00 */
[----:B------:R-:W4:Y:S04]  /*26e0*/  LDL.64 R108, [R1+0x1c0] ;  /* 0x0001c000016c7983 */ /* 0x000f280000100a00 */
[----:B------:R-:W5:Y:S04]  /*26f0*/  LDL.64 R120, [R1+0x1b0] ;  /* 0x0001b00001787983 */ /* 0x000f680000100a00 */
        /* <DEDUP_REMOVED lines=33> */
[----:B------:R-:W5:Y:S01]  /*2910*/  LDL.64 R210, [R1+0x30] ;  /* 0x0000300001d27983 */ /* 0x000f620000100a00 */
[----:B--2---:R-:W-:-:S03]  /*2920*/  IMAD.WIDE R138, R9, 0x2, R102 ;  /* 0x00000002098a7825 */ /* 0x004fc600078e0266 */
[----:B------:R-:W2:Y:S01]  /*2930*/  LDL.64 R102, [R1+0x190] ;  /* 0x0001900001667983 */ /* 0x000ea20000100a00 */
[----:B---3--:R-:W-:-:S03]  /*2940*/  IMAD.WIDE R16, R9, 0x2, R16 ;  /* 0x0000000209107825 */ /* 0x008fc600078e0210 */
[----:B------:R-:W3:Y:S01]  /*2950*/  LDG.E.U16 R138, desc[UR10][R138.64] ;  /* 0x0000000a8a8a7981 */ /* 0x000ee2000c1e1500 */
[----:B----4-:R-:W-:-:S03]  /*2960*/  IMAD.WIDE R114, R9, 0x2, R108 ;  /* 0x0000000209727825 */ /* 0x010fc600078e026c */
[----:B------:R-:W4:Y:S04]  /*2970*/  LDL.64 R108, [R1+0x168] ;  /* 0x00016800016c7983 */ /* 0x000f280000100a00 */
[----:B------:R-:W3:Y:S04]  /*2980*/  LDG.E.U16 R114, desc[UR10][R114.64] ;  /* 0x0000000a72727981 */ /* 0x000ee8000c1e1500 */
[----:B------:R0:W3:Y:S01]  /*2990*/  LDG.E.U16 R139, desc[UR10][R16.64] ;  /* 0x0000000a108b7981 */ /* 0x0000e2000c1e1500 */
[----:B-----5:R-:W-:-:S04]  /*29a0*/  IMAD.WIDE R82, R9, 0x2, R82 ;  /* 0x0000000209527825 */ /* 0x020fc800078e0252 */
[C---:B------:R-:W-:Y:S01]  /*29b0*/  IMAD.WIDE R80, R9.reuse, 0x2, R80 ;  /* 0x0000000209507825 */ /* 0x040fe200078e0250 */
[----:B------:R1:W5:Y:S03]  /*29c0*/  LDG.E.U16 R111, desc[UR10][R82.64] ;  /* 0x0000000a526f7981 */ /* 0x000366000c1e1500 */
[C---:B0-----:R-:W-:Y:S01]  /*29d0*/  IMAD.WIDE R16, R9.reuse, 0x2, R120 ;  /* 0x0000000209107825 */ /* 0x041fe200078e0278 */
[----:B------:R0:W5:Y:S05]  /*29e0*/  LDG.E.U16 R15, desc[UR10][R80.64] ;  /* 0x0000000a500f7981 */ /* 0x00016a000c1e1500 */
[----:B------:R-:W5:Y:S01]  /*29f0*/  LDG.E.U16 R16, desc[UR10][R16.64] ;  /* 0x0000000a10107981 */ /* 0x000f62000c1e1500 */
[----:B-1----:R-:W-:-:S03]  /*2a00*/  IMAD.WIDE R82, R9, 0x2, R126 ;  /* 0x0000000209527825 */ /* 0x002fc600078e027e */
[----:B------:R-:W3:Y:S01]  /*2a10*/  LDL.64 R126, [R1+0x110] ;  /* 0x00011000017e7983 */ /* 0x000ee20000100a00 */
[----:B0-----:R-:W-:-:S03]  /*2a20*/  IMAD.WIDE R80, R9, 0x2, R116 ;  /* 0x0000000209507825 */ /* 0x001fc600078e0274 */
[----:B------:R-:W5:Y:S01]  /*2a30*/  LDG.E.U16 R110, desc[UR10][R82.64] ;  /* 0x0000000a526e7981 */ /* 0x000f62000c1e1500 */
[----:B------:R-:W-:-:S03]  /*2a40*/  IMAD.WIDE R116, R9, 0x2, R112 ;  /* 0x0000000209747825 */ /* 0x000fc600078e0270 */
[----:B------:R-:W5:Y:S01]  /*2a50*/  LDL.64 R112, [R1+0x140] ;  /* 0x0001400001707983 */ /* 0x000f620000100a00 */
[----:B------:R-:W-:-:S03]  /*2a60*/  IMAD.WIDE R104, R9, 0x2, R104 ;  /* 0x0000000209687825 */ /* 0x000fc600078e0268 */
[----:B------:R-:W5:Y:S04]  /*2a70*/  LDG.E.U16 R121, desc[UR10][R80.64] ;  /* 0x0000000a50797981 */ /* 0x000f68000c1e1500 */
[----:B------:R-:W5:Y:S01]  /*2a80*/  LDG.E.U16 R116, desc[UR10][R116.64] ;  /* 0x0000000a74747981 */ /* 0x000f62000c1e1500 */
[----:B--2---:R-:W-:-:S05]  /*2a90*/  IMAD.WIDE R102, R9, 0x2, R102 ;  /* 0x0000000209667825 */ /* 0x004fca00078e0266 */
[----:B------:R0:W2:Y:S02]  /*2aa0*/  LDG.E.U16 R17, desc[UR10][R102.64] ;  /* 0x0000000a66117981 */ /* 0x0000a4000c1e1500 */
[C---:B0-----:R-:W-:Y:S02]  /*2ab0*/  IMAD.WIDE R102, R9.reuse, 0x2, R118 ;  /* 0x0000000209667825 */ /* 0x041fe400078e0276 */
[----:B------:R-:W2:Y:S02]  /*2ac0*/  LDL.64 R118, [R1+0x108] ;  /* 0x0001080001767983 */ /* 0x000ea40000100a00 */
[C---:B------:R-:W-:Y:S02]  /*2ad0*/  IMAD.WIDE R80, R9.reuse, 0x2, R106 ;  /* 0x0000000209507825 */ /* 0x040fe400078e026a */
[----:B------:R0:W2:Y:S04]  /*2ae0*/  LDG.E.U16 R107, desc[UR10][R104.64] ;  /* 0x0000000a686b7981 */ /* 0x0000a8000c1e1500 */
[----:B------:R1:W2:Y:S01]  /*2af0*/  LDG.E.U16 R106, desc[UR10][R80.64] ;  /* 0x0000000a506a7981 */ /* 0x0002a2000c1e1500 */
[----:B------:R-:W-:-:S03]  /*2b00*/  IMAD.WIDE R82, R9, 0x2, R142 ;  /* 0x0000000209527825 */ /* 0x000fc600078e028e */
[----:B------:R-:W2:Y:S01]  /*2b10*/  LDL.64 R142, [R1+0x68] ;  /* 0x00006800018e7983 */ /* 0x000ea20000100a00 */
[----:B0-----:R-:W-:-:S03]  /*2b20*/  IMAD.WIDE R104, R9, 0x2, R132 ;  /* 0x0000000209687825 */ /* 0x001fc600078e0284 */
[----:B------:R-:W2:Y:S01]  /*2b30*/  LDL.64 R132, [R1+0x100] ;  /* 0x0001000001847983 */ /* 0x000ea20000100a00 */
[----:B-1----:R-:W-:-:S03]  /*2b40*/  IMAD.WIDE R80, R9, 0x2, R182 ;  /* 0x0000000209507825 */ /* 0x002fc600078e02b6 */
[----:B------:R-:W2:Y:S01]  /*2b50*/  LDG.E.U16 R117, desc[UR10][R104.64] ;  /* 0x0000000a68757981 */ /* 0x000ea2000c1e1500 */
[----:B------:R-:W-:-:S03]  /*2b60*/  IMAD.WIDE R122, R9, 0x2, R122 ;  /* 0x00000002097a7825 */ /* 0x000fc600078e027a */
[----:B------:R-:W2:Y:S01]  /*2b70*/  LDG.E.U16 R80, desc[UR10][R80.64] ;  /* 0x0000000a50507981 */ /* 0x000ea2000c1e1500 */
[----:B----4-:R-:W-:-:S03]  /*2b80*/  IMAD.WIDE R108, R9, 0x2, R108 ;  /* 0x00000002096c7825 */ /* 0x010fc600078e026c */
[----:B------:R-:W4:Y:S04]  /*2b90*/  LDG.E.U16 R122, desc[UR10][R122.64] ;  /* 0x0000000a7a7a7981 */ /* 0x000f28000c1e1500 */
[----:B------:R0:W4:Y:S04]  /*2ba0*/  LDG.E.U16 R105, desc[UR10][R102.64] ;  /* 0x0000000a66697981 */ /* 0x000128000c1e1500 */
[----:B------:R1:W4:Y:S01]  /*2bb0*/  LDG.E.U16 R81, desc[UR10][R82.64] ;  /* 0x0000000a52517981 */ /* 0x000322000c1e1500 */
[----:B------:R-:W-:-:S03]  /*2bc0*/  IMAD.WIDE R124, R9, 0x2, R124 ;  /* 0x00000002097c7825 */ /* 0x000fc600078e027c */
[----:B------:R3:W4:Y:S01]  /*2bd0*/  LDG.E.U16 R123, desc[UR10][R108.64] ;  /* 0x0000000a6c7b7981 */ /* 0x000722000c1e1500 */
[----:B0-----:R-:W-:-:S03]  /*2be0*/  IMAD.WIDE R102, R9, 0x2, R140 ;  /* 0x0000000209667825 */ /* 0x001fc600078e028c */
[----:B------:R-:W4:Y:S01]  /*2bf0*/  LDL.64 R182, [R1+0x88] ;  /* 0x0000880001b67983 */ /* 0x000f220000100a00 */
[----:B-1----:R-:W-:-:S03]  /*2c00*/  IMAD.WIDE R82, R9, 0x2, R128 ;  /* 0x0000000209527825 */ /* 0x002fc600078e0280 */
[----:B------:R-:W4:Y:S01]  /*2c10*/  LDL.64 R128, [R1+0xf8] ;  /* 0x0000f80001807983 */ /* 0x000f220000100a00 */
[----:B---3--:R-:W-:-:S03]  /*2c20*/  IMAD.WIDE R108, R9, 0x2, R136 ;  /* 0x00000002096c7825 */ /* 0x008fc600078e0288 */
[----:B------:R-:W3:Y:S04]  /*2c30*/  LDL.64 R136, [R1+0xc8] ;  /* 0x0000c80001887983 */ /* 0x000ee80000100a00 */
[----:B------:R0:W3:Y:S01]  /*2c40*/  LDG.E.U16 R13, desc[UR10][R102.64] ;  /* 0x0000000a660d7981 */ /* 0x0000e2000c1e1500 */
[----:B------:R-:W-:-:S03]  /*2c50*/  IMAD.WIDE R126, R9, 0x2, R126 ;  /* 0x00000002097e7825 */ /* 0x000fc600078e027e */
[----:B------:R-:W3:Y:S01]  /*2c60*/  LDG.E.U16 R124, desc[UR10][R124.64] ;  /* 0x0000000a7c7c7981 */ /* 0x000ee2000c1e1500 */
[----:B-----5:R-:W-:-:S03]  /*2c70*/  IMAD.WIDE R112, R9, 0x2, R112 ;  /* 0x0000000209707825 */ /* 0x020fc600078e0270 */
[----:B------:R-:W5:Y:S01]  /*2c80*/  LDG.E.U16 R82, desc[UR10][R82.64] ;  /* 0x0000000a52527981 */ /* 0x000f62000c1e1500 */
[----:B0-----:R-:W-:-:S03]  /*2c90*/  IMAD.WIDE R102, R9, 0x2, R130 ;  /* 0x0000000209667825 */ /* 0x001fc600078e0282 */
[----:B------:R-:W5:Y:S04]  /*2ca0*/  LDL.64 R130, [R1+0xa8] ;  /* 0x0000a80001827983 */ /* 0x000f680000100a00 */
[----:B------:R-:W5:Y:S04]  /*2cb0*/  LDL.64 R140, [R1+0x48] ;  /* 0x00004800018c7983 */ /* 0x000f680000100a00 */
[----:B------:R0:W5:Y:S04]  /*2cc0*/  LDG.E.U16 R83, desc[UR10][R126.64] ;  /* 0x0000000a7e537981 */ /* 0x000168000c1e1500 */
[----:B------:R1:W5:Y:S04]  /*2cd0*/  LDG.E.U16 R115, desc[UR10][R112.64] ;  /* 0x0000000a70737981 */ /* 0x000368000c1e1500 */
[----:B------:R-:W5:Y:S01]  /*2ce0*/  LDG.E.U16 R104, desc[UR10][R108.64] ;  /* 0x0000000a6c687981 */ /* 0x000f62000c1e1500 */
[----:B0-----:R-:W-:-:S03]  /*2cf0*/  IMAD.WIDE R126, R9, 0x2, R192 ;  /* 0x00000002097e7825 */ /* 0x001fc600078e02c0 */
[----:B------:R-:W5:Y:S01]  /*2d00*/  LDL.64 R192, [R1+0x80] ;  /* 0x0000800001c07983 */ /* 0x000f620000100a00 */
[----:B-1----:R-:W-:-:S03]  /*2d10*/  IMAD.WIDE R112, R9, 0x2, R134 ;  /* 0x0000000209707825 */ /* 0x002fc600078e0286 */
[----:B------:R-:W5:Y:S04]  /*2d20*/  LDL.64 R134, [R1+0x8] ;  /* 0x0000080001867983 */ /* 0x000f680000100a00 */
[----:B------:R0:W5:Y:S01]  /*2d30*/  LDG.E.U16 R120, desc[UR10][R126.64] ;  /* 0x0000000a7e787981 */ /* 0x000162000c1e1500 */
[----:B------:R-:W-:-:S03]  /*2d40*/  IMAD.WIDE R100, R9, 0x2, R100 ;  /* 0x0000000209647825 */ /* 0x000fc600078e0264 */
[----:B------:R-:W5:Y:S04]  /*2d50*/  LDG.E.U16 R112, desc[UR10][R112.64] ;  /* 0x0000000a70707981 */ /* 0x000f68000c1e1500 */
[----:B------:R-:W5:Y:S01]  /*2d60*/  LDG.E.U16 R100, desc[UR10][R100.64] ;  /* 0x0000000a64647981 */ /* 0x000f62000c1e1500 */
[----:B0-----:R-:W-:-:S03]  /*2d70*/  IMAD.WIDE R126, R9, 0x2, R184 ;  /* 0x00000002097e7825 */ /* 0x001fc600078e02b8 */
[----:B------:R-:W5:Y:S04]  /*2d80*/  LDL.64 R184, [R1] ;  /* 0x0000000001b87983 */ /* 0x000f680000100a00 */
[----:B------:R-:W5:Y:S01]  /*2d90*/  LDG.E.U16 R103, desc[UR10][R102.64] ;  /* 0x0000000a66677981 */ /* 0x000f62000c1e1500 */
[----:B--2---:R-:W-:-:S05]  /*2da0*/  IMAD.WIDE R118, R9, 0x2, R118 ;  /* 0x0000000209767825 */ /* 0x004fca00078e0276 */
[----:B------:R0:W2:Y:S02]  /*2db0*/  LDG.E.U16 R125, desc[UR10][R118.64] ;  /* 0x0000000a767d7981 */ /* 0x0000a4000c1e1500 */
[C---:B0-----:R-:W-:Y:S02]  /*2dc0*/  IMAD.WIDE R118, R9.reuse, 0x2, R190 ;  /* 0x0000000209767825 */ /* 0x041fe400078e02be */
[----:B------:R-:W2:Y:S02]  /*2dd0*/  LDL.64 R190, [R1+0x60] ;  /* 0x0000600001be7983 */ /* 0x000ea40000100a00 */
[C---:B------:R-:W-:Y:S02]  /*2de0*/  IMAD.WIDE R108, R9.reuse, 0x2, R132 ;  /* 0x00000002096c7825 */ /* 0x040fe400078e0284 */
[----:B------:R-:W2:Y:S04]  /*2df0*/  LDG.E.U16 R0, desc[UR10][R118.64] ;  /* 0x0000000a76007981 */ /* 0x000ea8000c1e1500 */
[----:B------:R0:W2:Y:S04]  /*2e00*/  LDG.E.U16 R113, desc[UR10][R108.64] ;  /* 0x0000000a6c717981 */ /* 0x0000a8000c1e1500 */
[----:B------:R-:W2:Y:S01]  /*2e10*/  LDL.64 R132, [R1+0x28] ;  /* 0x0000280001847983 */ /* 0x000ea20000100a00 */
[----:B0-----:R-:W-:-:S03]  /*2e20*/  IMAD.WIDE R108, R9, 0x2, R188 ;  /* 0x00000002096c7825 */ /* 0x001fc600078e02bc */
[----:B------:R-:W2:Y:S01]  /*2e30*/  LDL.64 R188, [R1+0x40] ;  /* 0x0000400001bc7983 */ /* 0x000ea20000100a00 */
[----:B------:R-:W-:-:S03]  /*2e40*/  IMAD.WIDE R118, R9, 0x2, R186 ;  /* 0x0000000209767825 */ /* 0x000fc600078e02ba */
[----:B------:R0:W2:Y:S04]  /*2e50*/  LDG.E.U16 R101, desc[UR10][R108.64] ;  /* 0x0000000a6c657981 */ /* 0x0000a8000c1e1500 */
[----:B------:R-:W2:Y:S01]  /*2e60*/  LDG.E.U16 R118, desc[UR10][R118.64] ;  /* 0x0000000a76767981 */ /* 0x000ea2000c1e1500 */
[----:B----4-:R-:W-:-:S03]  /*2e70*/  IMAD.WIDE R128, R9, 0x2, R128 ;  /* 0x0000000209807825 */ /* 0x010fc600078e0280 */
[----:B------:R-:W4:Y:S01]  /*2e80*/  LDL.64 R186, [R1+0x20] ;  /* 0x0000200001ba7983 */ /* 0x000f220000100a00 */
[----:B0-----:R-:W-:-:S03]  /*2e90*/  IMAD.WIDE R108, R9, 0x2, R196 ;  /* 0x00000002096c7825 */ /* 0x001fc600078e02c4 */
[----:B------:R0:W4:Y:S01]  /*2ea0*/  LDG.E.U16 R102, desc[UR10][R128.64] ;  /* 0x0000000a80667981 */ /* 0x000122000c1e1500 */
[----:B---3--:R-:W-:-:S03]  /*2eb0*/  IMAD.WIDE R136, R9, 0x2, R136 ;  /* 0x0000000209887825 */ /* 0x008fc600078e0288 */
[----:B------:R-:W3:Y:S04]  /*2ec0*/  LDL.64 R196, [R1+0x90] ;  /* 0x0000900001c47983 */ /* 0x000ee80000100a00 */
[----:B------:R-:W3:Y:S01]  /*2ed0*/  LDG.E.U16 R108, desc[UR10][R108.64] ;  /* 0x0000000a6c6c7981 */ /* 0x000ee2000c1e1500 */
[----:B0-----:R-:W-:-:S03]  /*2ee0*/  IMAD.WIDE R128, R9, 0x2, R194 ;  /* 0x0000000209807825 */ /* 0x001fc600078e02c2 */
[----:B------:R-:W3:Y:S01]  /*2ef0*/  LDG.E.U16 R136, desc[UR10][R136.64] ;  /* 0x0000000a88887981 */ /* 0x000ee2000c1e1500 */
[----:B-----5:R-:W-:-:S03]  /*2f00*/  IMAD.WIDE R130, R9, 0x2, R130 ;  /* 0x0000000209827825 */ /* 0x020fc600078e0282 */
[----:B------:R0:W5:Y:S04]  /*2f10*/  LDG.E.U16 R119, desc[UR10][R128.64] ;  /* 0x0000000a80777981 */ /* 0x000168000c1e1500 */
[----:B------:R1:W5:Y:S04]  /*2f20*/  LDG.E.U16 R109, desc[UR10][R126.64] ;  /* 0x0000000a7e6d7981 */ /* 0x000368000c1e1500 */
[----:B------:R1:W5:Y:S01]  /*2f30*/  LDG.E.U16 R137, desc[UR10][R130.64] ;  /* 0x0000000a82897981 */ /* 0x000362000c1e1500 */
[----:B0-----:R-:W-:-:S03]  /*2f40*/  IMAD.WIDE R128, R9, 0x2, R142 ;  /* 0x0000000209807825 */ /* 0x001fc600078e028e */
[----:B------:R-:W3:Y:S01]  /*2f50*/  LDL.64 R194, [R1+0x70] ;  /* 0x0000700001c27983 */ /* 0x000ee20000100a00 */
[----:B-1----:R-:W-:-:S04]  /*2f60*/  IMAD.WIDE R126, R9, 0x2, R182 ;  /* 0x00000002097e7825 */ /* 0x002fc800078e02b6 */
[C---:B------:R-:W-:Y:S02]  /*2f70*/  IMAD.WIDE R130, R9.reuse, 0x2, R140 ;  /* 0x0000000209827825 */ /* 0x040fe400078e028c */
[----:B------:R0:W5:Y:S04]  /*2f80*/  LDG.E.U16 R140, desc[UR10][R126.64] ;  /* 0x0000000a7e8c7981 */ /* 0x000168000c1e1500 */
[----:B------:R-:W5:Y:S01]  /*2f90*/  LDG.E.U16 R141, desc[UR10][R128.64] ;  /* 0x0000000a808d7981 */ /* 0x000f62000c1e1500 */
[----:B------:R-:W-:-:S03]  /*2fa0*/  IMAD.WIDE R134, R9, 0x2, R134 ;  /* 0x0000000209867825 */ /* 0x000fc600078e0286 */
[----:B------:R-:W5:Y:S01]  /*2fb0*/  LDG.E.U16 R142, desc[UR10][R130.64] ;  /* 0x0000000a828e7981 */ /* 0x000f62000c1e1500 */
[----:B0-----:R-:W-:-:S03]  /*2fc0*/  IMAD.WIDE R126, R9, 0x2, R192 ;  /* 0x00000002097e7825 */ /* 0x001fc600078e02c0 */
[----:B------:R-:W3:Y:S04]  /*2fd0*/  LDL.64 R192, [R1+0x38] ;  /* 0x0000380001c07983 */ /* 0x000ee80000100a00 */
[----:B------:R0:W5:Y:S02]  /*2fe0*/  LDG.E.U16 R183, desc[UR10][R134.64] ;  /* 0x0000000a86b77981 */ /* 0x000164000c1e1500 */
[C---:B0-----:R-:W-:Y:S02]  /*2ff0*/  IMAD.WIDE R134, R9.reuse, 0x2, R184 ;  /* 0x0000000209867825 */ /* 0x041fe400078e02b8 */
[----:B------:R0:W5:Y:S02]  /*3000*/  LDG.E.U16 R184, desc[UR10][R126.64] ;  /* 0x0000000a7eb87981 */ /* 0x000164000c1e1500 */
[----:B0-----:R-:W-:-:S02]  /*3010*/  IMAD.WIDE R126, R9, 0x2, R206 ;  /* 0x00000002097e7825 */ /* 0x001fc400078e02ce */
[----:B------:R-:W5:Y:S02]  /*3020*/  LDL.64 R206, [R1+0x10] ;  /* 0x0000100001ce7983 */ /* 0x000f640000100a00 */
[C---:B--2---:R-:W-:Y:S02]  /*3030*/  IMAD.WIDE R128, R9.reuse, 0x2, R190 ;  /* 0x0000000209807825 */ /* 0x044fe400078e02be */
[----:B------:R-:W2:Y:S04]  /*3040*/  LDL.64 R190, [R1+0x18] ;  /* 0x0000180001be7983 */ /* 0x000ea80000100a00 */
[----:B------:R0:W5:Y:S01]  /*3050*/  LDG.E.U16 R185, desc[UR10][R128.64] ;  /* 0x0000000a80b97981 */ /* 0x000162000c1e1500 */
[----:B------:R-:W-:-:S05]  /*3060*/  IMAD.WIDE R132, R9, 0x2, R132 ;  /* 0x0000000209847825 */ /* 0x000fca00078e0284 */
[----:B------:R4:W5:Y:S01]  /*3070*/  LDG.E.U16 R143, desc[UR10][R132.64] ;  /* 0x0000000a848f7981 */ /* 0x000962000c1e1500 */
[----:B------:R-:W-:-:S03]  /*3080*/  IMAD.WIDE R130, R9, 0x2, R188 ;  /* 0x0000000209827825 */ /* 0x000fc600078e02bc */
[----:B------:R1:W5:Y:S01]  /*3090*/  LDG.E.U16 R188, desc[UR10][R134.64] ;  /* 0x0000000a86bc7981 */ /* 0x000362000c1e1500 */
[----:B0-----:R-:W-:-:S03]  /*30a0*/  IMAD.WIDE R128, R9, 0x2, R228 ;  /* 0x0000000209807825 */ /* 0x001fc600078e02e4 */
[----:B------:R0:W5:Y:S01]  /*30b0*/  LDG.E.U16 R189, desc[UR10][R126.64] ;  /* 0x0000000a7ebd7981 */ /* 0x000162000c1e1500 */
[----:B----4-:R-:W-:-:S03]  /*30c0*/  IMAD.WIDE R132, R9, 0x2, R186 ;  /* 0x0000000209847825 */ /* 0x010fc600078e02ba */
[----:B------:R3:W4:Y:S04]  /*30d0*/  LDG.E.U16 R186, desc[UR10][R130.64] ;  /* 0x0000000a82ba7981 */ /* 0x000728000c1e1500 */
[----:B------:R-:W4:Y:S01]  /*30e0*/  LDG.E.U16 R187, desc[UR10][R132.64] ;  /* 0x0000000a84bb7981 */ /* 0x000f22000c1e1500 */
[----:B-1----:R-:W-:-:S04]  /*30f0*/  IMAD.WIDE R134, R9, 0x2, R250 ;  /* 0x0000000209867825 */ /* 0x002fc800078e02fa */
[----:B0-----:R-:W-:-:S04]  /*3100*/  IMAD.WIDE R126, R9, 0x2, R224 ;  /* 0x00000002097e7825 */ /* 0x001fc800078e02e0 */
[----:B------:R-:W-:-:S06]  /*3110*/  IMAD.WIDE R2, R9, 0x2, R2 ;  /* 0x0000000209027825 */ /* 0x000fcc00078e0202 */
[----:B------:R-:W4:Y:S01]  /*3120*/  LDG.E.U16 R2, desc[UR10][R2.64] ;  /* 0x0000000a02027981 */ /* 0x000f22000c1e1500 */
[----:B---3--:R-:W-:-:S03]  /*3130*/  IMAD.WIDE R130, R9, 0x2, R192 ;  /* 0x0000000209827825 */ /* 0x008fc600078e02c0 */
[----:B------:R0:W3:Y:S02]  /*3140*/  LDG.E.U16 R193, desc[UR10][R134.64] ;  /* 0x0000000a86c17981 */ /* 0x0000e4000c1e1500 */
[C---:B0-----:R-:W-:Y:S02]  /*3150*/  IMAD.WIDE R134, R9.reuse, 0x2, R194 ;  /* 0x0000000209867825 */ /* 0x041fe400078e02c2 */
[----:B------:R0:W3:Y:S04]  /*3160*/  LDG.E.U16 R194, desc[UR10][R126.64] ;  /* 0x0000000a7ec27981 */ /* 0x0000e8000c1e1500 */
[----:B------:R-:W3:Y:S01]  /*3170*/  LDG.E.U16 R134, desc[UR10][R134.64] ;  /* 0x0000000a86867981 */ /* 0x000ee2000c1e1500 */
[----:B0-----:R-:W-:-:S06]  /*3180*/  IMAD.WIDE R126, R9, 0x2, R214 ;  /* 0x00000002097e7825 */ /* 0x001fcc00078e02d6 */
[----:B------:R-:W3:Y:S01]  /*3190*/  LDG.E.U16 R126, desc[UR10][R126.64] ;  /* 0x0000000a7e7e7981 */ /* 0x000ee2000c1e1500 */
[----:B--2---:R-:W-:-:S03]  /*31a0*/  IMAD.WIDE R132, R9, 0x2, R190 ;  /* 0x0000000209847825 */ /* 0x004fc600078e02be */
[----:B------:R0:W2:Y:S04]  /*31b0*/  LDG.E.U16 R190, desc[UR10][R128.64] ;  /* 0x0000000a80be7981 */ /* 0x0000a8000c1e1500 */
[----:B------:R1:W2:Y:S04]  /*31c0*/  LDG.E.U16 R191, desc[UR10][R130.64] ;  /* 0x0000000a82bf7981 */ /* 0x0002a8000c1e1500 */
[----:B------:R1:W2:Y:S01]  /*31d0*/  LDG.E.U16 R192, desc[UR10][R132.64] ;  /* 0x0000000a84c07981 */ /* 0x0002a2000c1e1500 */
[----:B0-----:R-:W-:-:S04]  /*31e0*/  IMAD.WIDE R128, R9, 0x2, R220 ;  /* 0x0000000209807825 */ /* 0x001fc800078e02dc */
[C---:B-1----:R-:W-:Y:S01]  /*31f0*/  IMAD.WIDE R130, R9.reuse, 0x2, R216 ;  /* 0x0000000209827825 */ /* 0x042fe200078e02d8 */
[----:B------:R0:W2:Y:S03]  /*3200*/  LDG.E.U16 R195, desc[UR10][R128.64] ;  /* 0x0000000a80c37981 */ /* 0x0000a6000c1e1500 */
[C---:B------:R-:W-:Y:S02]  /*3210*/  IMAD.WIDE R132, R9.reuse, 0x2, R196 ;  /* 0x0000000209847825 */ /* 0x040fe400078e02c4 */
[----:B------:R5:W2:Y:S04]  /*3220*/  LDG.E.U16 R196, desc[UR10][R130.64] ;  /* 0x0000000a82c47981 */ /* 0x000aa8000c1e1500 */
[----:B------:R1:W2:Y:S01]  /*3230*/  LDG.E.U16 R197, desc[UR10][R132.64] ;  /* 0x0000000a84c57981 */ /* 0x0002a2000c1e1500 */
[----:B0-----:R-:W-:-:S04]  /*3240*/  IMAD.WIDE R128, R9, 0x2, R210 ;  /* 0x0000000209807825 */ /* 0x001fc800078e02d2 */
[C---:B-----5:R-:W-:Y:S02]  /*3250*/  IMAD.WIDE R130, R9.reuse, 0x2, R206 ;  /* 0x0000000209827825 */ /* 0x060fe400078e02ce */
[----:B------:R-:W5:Y:S02]  /*3260*/  LDG.E.U16 R128, desc[UR10][R128.64] ;  /* 0x0000000a80807981 */ /* 0x000f64000c1e1500 */
[----:B-1----:R-:W-:Y:S02]  /*3270*/  IMAD.WIDE R132, R9, 0x2, R248 ;  /* 0x0000000209847825 */ /* 0x002fe400078e02f8 */
[----:B------:R-:W5:Y:S04]  /*3280*/  LDG.E.U16 R130, desc[UR10][R130.64] ;  /* 0x0000000a82827981 */ /* 0x000f68000c1e1500 */
[----:B------:R-:W5:Y:S01]  /*3290*/  LDG.E.U16 R132, desc[UR10][R132.64] ;  /* 0x0000000a84847981 */ /* 0x000f62000c1e1500 */
[----:B------:R-:W0:Y:S01]  /*32a0*/  S2R R210, SR_TID.X ;  /* 0x0000000000d27919 */ /* 0x000e220000002100 */
[----:B------:R-:W1:Y:S01]  /*32b0*/  S2UR UR7, SR_CgaCtaId ;  /* 0x00000000000779c3 */ /* 0x000e620000008800 */
[----:B------:R-:W-:-:S02]  /*32c0*/  UMOV UR5, 0x400 ;  /* 0x0000040000057882 */ /* 0x000fc40000000000 */
[----:B-1----:R-:W-:Y:S01]  /*32d0*/  ULEA UR5, UR7, UR5, 0x18 ;  /* 0x0000000507057291 */ /* 0x002fe2000f8ec03f */
[C---:B0-----:R-:W-:Y:S02]  /*32e0*/  LOP3.LUT R127, R210.reuse, 0x7f, RZ, 0xc0, !PT ;  /* 0x0000007fd27f7812 */ /* 0x041fe400078ec0ff */
[----:B------:R-:W-:Y:S02]  /*32f0*/  LOP3.LUT P2, RZ, R210, 0x80, RZ, 0xc0, !PT ;  /* 0x00000080d2ff7812 */ /* 0x000fe4000784c0ff */
[----:B------:R-:W-:Y:S02]  /*3300*/  SHF.L.U32 R127, R127, 0x1, RZ ;  /* 0x000000017f7f7819 */ /* 0x000fe400000006ff */
[----:B------:R-:W-:-:S04]  /*3310*/  SEL R3, RZ, 0x110, !P2 ;  /* 0x00000110ff037807 */ /* 0x000fc80005000000 */
[----:B------:R-:W-:Y:S01]  /*3320*/  LOP3.LUT R3, R3, R127, RZ, 0x3c, !PT ;  /* 0x0000007f03037212 */ /* 0x000fe200078e3cff */
[----:B------:R-:W-:Y:S01]  /*3330*/  BAR.SYNC.DEFER_BLOCKING 0x0 ;  /* 0x0000000000007b1d */ /* 0x000fe20000010000 */
[----:B------:R-:W-:-:S05]  /*3340*/  IMAD.SHL.U32 R127, R210, 0x8, RZ ;  /* 0x00000008d27f7824 */ /* 0x000fca00078e00ff */
[----:B------:R0:W-:Y:S04]  /*3350*/  STS.U16 [R3+UR5+0x3000], R13 ;  /* 0x0030000d03007988 */ /* 0x0001e80008000405 */
[----:B------:R-:W-:Y:S01]  /*3360*/  STS.U16 [R3+UR5], R138 ;  /* 0x0000008a03007988 */ /* 0x000fe20008000405 */
[----:B0-----:R-:W-:-:S03]  /*3370*/  LOP3.LUT R13, R3, 0x20, RZ, 0x3c, !PT ;  /* 0x00000020030d7812 */ /* 0x001fc600078e3cff */
[----:B------:R-:W-:Y:S04]  /*3380*/  STS.U16 [R3+UR5+0x800], R139 ;  /* 0x0008008b03007988 */ /* 0x000fe80008000405 */
        /* <DEDUP_REMOVED lines=13> */
[----:B------:R0:W-:Y:S04]  /*3460*/  STS.U16 [R13+UR5+0x4200], R0 ;  /* 0x004200000d007988 */ /* 0x0001e80008000405 */
[----:B------:R-:W-:Y:S01]  /*3470*/  STS.U16 [R13+UR5+0x200], R111 ;  /* 0x0002006f0d007988 */ /* 0x000fe20008000405 */
        /* <DEDUP_REMOVED lines=12> */
[----:B----4-:R-:W-:Y:S04]  /*3540*/  STS.U16 [R13+UR5+0x6a00], R186 ;  /* 0x006a00ba0d007988 */ /* 0x010fe80008000405 */
        /* <DEDUP_REMOVED lines=15> */
[----:B---3--:R-:W-:Y:S04]  /*3640*/  STS.U16 [R0+UR5+0x7c00], R193 ;  /* 0x007c00c100007988 */ /* 0x008fe80008000405 */
[----:B--2---:R-:W-:Y:S04]  /*3650*/  STS.U16 [R0+UR5+0x6400], R190 ;  /* 0x006400be00007988 */ /* 0x004fe80008000405 */
[----:B------:R-:W-:Y:S04]  /*3660*/  STS.U16 [R0+UR5+0x6c00], R191 ;  /* 0x006c00bf00007988 */ /* 0x000fe80008000405 */
[----:B------:R-:W-:Y:S04]  /*3670*/  STS.U16 [R0+UR5+0x7400], R192 ;  /* 0x007400c000007988 */ /* 0x000fe80008000405 */
[----:B------:R0:W-:Y:S04]  /*3680*/  STS.U16 [R15+UR5+0x600], R2 ;  /* 0x000600020f007988 */ /* 0x0001e80008000405 */
[----:B------:R1:W-:Y:S04]  /*3690*/  STS.U16 [R15+UR5+0xe00], R16 ;  /* 0x000e00100f007988 */ /* 0x0003e80008000405 */
[----:B------:R2:W-:Y:S04]  /*36a0*/  STS.U16 [R15+UR5+0x1600], R17 ;  /* 0x001600110f007988 */ /* 0x0005e80008000405 */
        /* <DEDUP_REMOVED lines=10> */
[----:B-----5:R-:W-:Y:S04]  /*3750*/  STS.U16 [R15+UR5+0x6e00], R128 ;  /* 0x006e00800f007988 */ /* 0x020fe80008000405 */
[----:B------:R-:W-:Y:S04]  /*3760*/  STS.U16 [R15+UR5+0x7600], R130 ;  /* 0x007600820f007988 */ /* 0x000fe80008000405 */
[----:B------:R-:W-:Y:S01]  /*3770*/  STS.U16 [R15+UR5+0x7e00], R132 ;  /* 0x007e00840f007988 */ /* 0x000fe20008000405 */
[----:B------:R-:W-:-:S02]  /*3780*/  LOP3.LUT R182, R210, 0x7, RZ, 0xc0, !PT ;  /* 0x00000007d2b67812 */ /* 0x000fc400078ec0ff */
[----:B------:R-:W-:Y:S01]  /*3790*/  LOP3.LUT R127, R127, 0x30, RZ, 0xc0, !PT ;  /* 0x000000307f7f7812 */ /* 0x000fe200078ec0ff */
[C---:B------:R-:W-:Y:S01]  /*37a0*/  IMAD.SHL.U32 R206, R210.reuse, 0x2, RZ ;  /* 0x00000002d2ce7824 */ /* 0x040fe200078e00ff */
[----:B------:R-:W-:Y:S01]  /*37b0*/  LOP3.LUT R240, R210, 0xe0, RZ, 0xc0, !PT ;  /* 0x000000e0d2f07812 */ /* 0x000fe200078ec0ff */
[C---:B------:R-:W-:Y:S01]  /*37c0*/  IMAD.SHL.U32 R207, R182.reuse, 0x10, RZ ;  /* 0x00000010b6cf7824 */ /* 0x040fe200078e00ff */
[----:B------:R-:W-:Y:S02]  /*37d0*/  LEA R127, R182, R127, 0x6 ;  /* 0x0000007fb67f7211 */ /* 0x000fe400078e30ff */
[----:B------:R-:W-:Y:S01]  /*37e0*/  LOP3.LUT R135, R210, 0x10, RZ, 0xc0, !PT ;  /* 0x00000010d2877812 */ /* 0x000fe200078ec0ff */
[----:B------:R-:W-:Y:S01]  /*37f0*/  IMAD R182, R182, 0x4, R240 ;  /* 0x00000004b6b67824 */ /* 0x000fe200078e02f0 */
[--C-:B------:R-:W-:Y:S02]  /*3800*/  LOP3.LUT R129, R207, 0x30, R206.reuse, 0x78, !PT ;  /* 0x00000030cf817812 */ /* 0x100fe400078e78ce */
[----:B0-----:R-:W-:-:S03]  /*3810*/  LOP3.LUT R2, R127, 0x10, R206, 0x78, !PT ;  /* 0x000000107f027812 */ /* 0x001fc600078e78ce */
[----:B------:R-:W-:Y:S01]  /*3820*/  IMAD.U32 R182, R182, 0x40, R129 ;  /* 0x00000040b6b67824 */ /* 0x000fe200078e0081 */
[----:B------:R-:W-:Y:S01]  /*3830*/  BAR.SYNC.DEFER_BLOCKING 0x0 ;  /* 0x0000000000007b1d */ /* 0x000fe20000010000 */
[----:B------:R-:W-:-:S05]  /*3840*/  IMAD R2, R135, 0x20, R2 ;  /* 0x0000002087027824 */ /* 0x000fca00078e0202 */
[----:B-1----:R-:W-:Y:S01]  /*3850*/  LOP3.LUT R16, R2, 0x20, RZ, 0x3c, !PT ;  /* 0x0000002002107812 */ /* 0x002fe200078e3cff */
[----:B------:R-:W-:Y:S04]  /*3860*/  LDSM.16.MT88.4 R124, [R2+UR5+0x8000] ;  /* 0x00800005027c783b */ /* 0x000fe80008004200 */
[----:B------:R-:W0:Y:S04]  /*3870*/  LDSM.16.M88.4 R140, [R182+UR5] ;  /* 0x00000005b68c783b */ /* 0x000e280008000200 */
[----:B------:R-:W1:Y:S04]  /*3880*/  LDSM.16.MT88.4 R120, [R16+UR5+0x8000] ;  /* 0x008000051078783b */ /* 0x000e680008004200 */
[----:B------:R-:W3:Y:S04]  /*3890*/  LDSM.16.M88.4 R100, [R182+UR5+0x4000] ;  /* 0x00400005b664783b */ /* 0x000ee80008000200 */
[----:B------:R-:W4:Y:S04]  /*38a0*/  LDSM.16.MT88.4 R104, [R2+UR5+0x8400] ;  /* 0x008400050268783b */ /* 0x000f280008004200 */
[----:B------:R-:W5:Y:S01]  /*38b0*/  LDSM.16.MT88.4 R108, [R16+UR5+0x8400] ;  /* 0x00840005106c783b */ /* 0x000f620008004200 */
[----:B--2---:R-:W-:-:S03]  /*38c0*/  LOP3.LUT R17, R182, 0x40, RZ, 0x3c, !PT ;  /* 0x00000040b6117812 */ /* 0x004fc600078e3cff */
[----:B------:R-:W-:Y:S04]  /*38d0*/  LDSM.16.MT88.4 R132, [R2+UR5+0x8800] ;  /* 0x008800050284783b */ /* 0x000fe80008004200 */
[----:B------:R-:W2:Y:S04]  /*38e0*/  LDSM.16.M88.4 R136, [R17+UR5] ;  /* 0x000000051188783b */ /* 0x000ea80008000200 */
[----:B------:R-:W2:Y:S04]  /*38f0*/  LDSM.16.MT88.4 R112, [R16+UR5+0x8800] ;  /* 0x008800051070783b */ /* 0x000ea80008004200 */
[----:B------:R-:W2:Y:S01]  /*3900*/  LDSM.16.M88.4 R80, [R17+UR5+0x4000] ;  /* 0x004000051150783b */ /* 0x000ea20008000200 */
[-C--:B0-----:R-:W-:Y:S06]  /*3910*/  HMMA.16816.F32.BF16 R116, R124, R140.reuse, RZ ;  /* 0x0000008c7c74723c */ /* 0x081fec00000418ff */
[----:B-1----:R-:W-:Y:S06]  /*3920*/  HMMA.16816.F32.BF16 R128, R120, R140, RZ ;  /* 0x0000008c7880723c */ /* 0x002fec00000418ff */
[-C--:B---3--:R-:W-:Y:S06]  /*3930*/  HMMA.16816.F32.BF16 R124, R124, R100.reuse, RZ ;  /* 0x000000647c7c723c */ /* 0x088fec00000418ff */
[----:B------:R-:W-:Y:S06]  /*3940*/  HMMA.16816.F32.BF16 R120, R120, R100, RZ ;  /* 0x000000647878723c */ /* 0x000fec00000418ff */
[-C--:B----4-:R-:W-:Y:S06]  /*3950*/  HMMA.16816.F32.BF16 R116, R104, R142.reuse, R116 ;  /* 0x0000008e6874723c */ /* 0x090fec0000041874 */
[----:B-----5:R-:W-:Y:S01]  /*3960*/  HMMA.16816.F32.BF16 R140, R108, R142, R128 ;  /* 0x0000008e6c8c723c */ /* 0x020fe20000041880 */
[----:B------:R-:W0:Y:S05]  /*3970*/  LDSM.16.MT88.4 R128, [R2+UR5+0x8c00] ;  /* 0x008c00050280783b */ /* 0x000e2a0008004200 */
[-C--:B------:R-:W-:Y:S01]  /*3980*/  HMMA.16816.F32.BF16 R104, R104, R102.reuse, R124 ;  /* 0x000000666868723c */ /* 0x080fe2000004187c */
[----:B------:R-:W-:Y:S05]  /*3990*/  LDSM.16.MT88.4 R124, [R2+UR5+0x9000] ;  /* 0x00900005027c783b */ /* 0x000fea0008004200 */
[----:B------:R-:W-:Y:S01]  /*39a0*/  HMMA.16816.F32.BF16 R108, R108, R102, R120 ;  /* 0x000000666c6c723c */ /* 0x000fe20000041878 */
[----:B------:R-:W1:Y:S04]  /*39b0*/  LDSM.16.MT88.4 R100, [R16+UR5+0x8c00] ;  /* 0x008c00051064783b */ /* 0x000e680008004200 */
[----:B------:R-:W-:Y:S01]  /*39c0*/  LDSM.16.MT88.4 R120, [R16+UR5+0x9000] ;  /* 0x009000051078783b */ /* 0x000fe20008004200 */
[-C--:B--2---:R-:W-:Y:S06]  /*39d0*/  HMMA.16816.F32.BF16 R116, R132, R136.reuse, R116 ;  /* 0x000000888474723c */ /* 0x084fec0000041874 */
[----:B------:R-:W-:Y:S06]  /*39e0*/  HMMA.16816.F32.BF16 R140, R112, R136, R140 ;  /* 0x00000088708c723c */ /* 0x000fec000004188c */
[-C--:B------:R-:W-:Y:S01]  /*39f0*/  HMMA.16816.F32.BF16 R132, R132, R80.reuse, R104 ;  /* 0x000000508484723c */ /* 0x080fe20000041868 */
[----:B------:R-:W2:Y:S05]  /*3a00*/  LDSM.16.M88.4 R104, [R182+UR5+0x80] ;  /* 0x00008005b668783b */ /* 0x000eaa0008000200 */
[----:B------:R-:W-:Y:S01]  /*3a10*/  HMMA.16816.F32.BF16 R112, R112, R80, R108 ;  /* 0x000000507070723c */ /* 0x000fe2000004186c */
[----:B------:R-:W3:Y:S05]  /*3a20*/  LDSM.16.M88.4 R108, [R182+UR5+0x4080] ;  /* 0x00408005b66c783b */ /* 0x000eea0008000200 */
[-C--:B0-----:R-:W-:Y:S06]  /*3a30*/  HMMA.16816.F32.BF16 R116, R128, R138.reuse, R116 ;  /* 0x0000008a8074723c */ /* 0x081fec0000041874 */
[----:B-1----:R-:W-:Y:S06]  /*3a40*/  HMMA.16816.F32.BF16 R140, R100, R138, R140 ;  /* 0x0000008a648c723c */ /* 0x002fec000004188c */
[-C--:B------:R-:W-:Y:S01]  /*3a50*/  HMMA.16816.F32.BF16 R136, R128, R82.reuse, R132 ;  /* 0x000000528088723c */ /* 0x080fe20000041884 */
[----:B------:R-:W0:Y:S04]  /*3a60*/  LDSM.16.MT88.4 R128, [R2+UR5+0x9400] ;  /* 0x009400050280783b */ /* 0x000e280008004200 */
[----:B------:R-:W1:Y:S01]  /*3a70*/  LDSM.16.MT88.4 R132, [R16+UR5+0x9400] ;  /* 0x009400051084783b */ /* 0x000e620008004200 */
[----:B------:R-:W-:Y:S03]  /*3a80*/  HMMA.16816.F32.BF16 R112, R100, R82, R112 ;  /* 0x000000526470723c */ /* 0x000fe60000041870 */
[----:B------:R-:W-:Y:S03]  /*3a90*/  LDSM.16.MT88.4 R100, [R2+UR5+0x9800] ;  /* 0x009800050264783b */ /* 0x000fe60008004200 */
[-C--:B--2---:R-:W-:Y:S01]  /*3aa0*/  HMMA.16816.F32.BF16 R116, R124, R104.reuse, R116 ;  /* 0x000000687c74723c */ /* 0x084fe20000041874 */
[----:B------:R-:W-:Y:S05]  /*3ab0*/  LDSM.16.MT88.4 R80, [R16+UR5+0x9800] ;  /* 0x009800051050783b */ /* 0x000fea0008004200 */
[----:B------:R-:W-:Y:S06]  /*3ac0*/  HMMA.16816.F32.BF16 R140, R120, R104, R140 ;  /* 0x00000068788c723c */ /* 0x000fec000004188c */
[-C--:B---3--:R-:W-:Y:S01]  /*3ad0*/  HMMA.16816.F32.BF16 R136, R124, R108.reuse, R136 ;  /* 0x0000006c7c88723c */ /* 0x088fe20000041888 */
[----:B------:R-:W2:Y:S05]  /*3ae0*/  LDSM.16.M88.4 R124, [R17+UR5+0x80] ;  /* 0x00008005117c783b */ /* 0x000eaa0008000200 */
[----:B------:R-:W-:Y:S01]  /*3af0*/  HMMA.16816.F32.BF16 R112, R120, R108, R112 ;  /* 0x0000006c7870723c */ /* 0x000fe20000041870 */
[----:B------:R-:W3:Y:S05]  /*3b00*/  LDSM.16.M88.4 R120, [R17+UR5+0x4080] ;  /* 0x004080051178783b */ /* 0x000eea0008000200 */
[-C--:B0-----:R-:W-:Y:S06]  /*3b10*/  HMMA.16816.F32.BF16 R116, R128, R106.reuse, R116 ;  /* 0x0000006a8074723c */ /* 0x081fec0000041874 */
[----:B-1----:R-:W-:Y:S01]  /*3b20*/  HMMA.16816.F32.BF16 R140, R132, R106, R140 ;  /* 0x0000006a848c723c */ /* 0x002fe2000004188c */
[----:B------:R-:W0:Y:S05]  /*3b30*/  LDSM.16.MT88.4 R104, [R2+UR5+0x9c00] ;  /* 0x009c00050268783b */ /* 0x000e2a0008004200 */
[-C--:B------:R-:W-:Y:S01]  /*3b40*/  HMMA.16816.F32.BF16 R136, R128, R110.reuse, R136 ;  /* 0x0000006e8088723c */ /* 0x080fe20000041888 */
[----:B------:R-:W1:Y:S05]  /*3b50*/  LDSM.16.MT88.4 R128, [R16+UR5+0x9c00] ;  /* 0x009c00051080783b */ /* 0x000e6a0008004200 */
[----:B------:R-:W-:Y:S06]  /*3b60*/  HMMA.16816.F32.BF16 R112, R132, R110, R112 ;  /* 0x0000006e8470723c */ /* 0x000fec0000041870 */
[-C--:B--2---:R-:W-:Y:S06]  /*3b70*/  HMMA.16816.F32.BF16 R116, R100, R124.reuse, R116 ;  /* 0x0000007c6474723c */ /* 0x084fec0000041874 */
[----:B------:R-:W-:Y:S06]  /*3b80*/  HMMA.16816.F32.BF16 R140, R80, R124, R140 ;  /* 0x0000007c508c723c */ /* 0x000fec000004188c */
[-C--:B---3--:R-:W-:Y:S06]  /*3b90*/  HMMA.16816.F32.BF16 R136, R100, R120.reuse, R136 ;  /* 0x000000786488723c */ /* 0x088fec0000041888 */
[----:B------:R-:W-:Y:S06]  /*3ba0*/  HMMA.16816.F32.BF16 R112, R80, R120, R112 ;  /* 0x000000785070723c */ /* 0x000fec0000041870 */
[-C--:B0-----:R-:W-:Y:S06]  /*3bb0*/  HMMA.16816.F32.BF16 R116, R104, R126.reuse, R116 ;  /* 0x0000007e6874723c */ /* 0x081fec0000041874 */
[----:B-1----:R-:W-:Y:S06]  /*3bc0*/  HMMA.16816.F32.BF16 R140, R128, R126, R140 ;  /* 0x0000007e808c723c */ /* 0x002fec000004188c */
[-C--:B------:R-:W-:Y:S06]  /*3bd0*/  HMMA.16816.F32.BF16 R136, R104, R122.reuse, R136 ;  /* 0x0000007a6888723c */ /* 0x080fec0000041888 */
[----:B------:R-:W-:Y:S06]  /*3be0*/  HMMA.16816.F32.BF16 R112, R128, R122, R112 ;  /* 0x0000007a8070723c */ /* 0x000fec0000041870 */
[----:B------:R-:W-:Y:S01]  /*3bf0*/  FMUL R101, R116, UR9 ;  /* 0x0000000974657c20 */ /* 0x000fe20008400000 */
[----:B------:R-:W-:Y:S01]  /*3c00*/  FMUL R80, R117, UR9 ;  /* 0x0000000975507c20 */ /* 0x000fe20008400000 */
[----:B------:R-:W-:Y:S01]  /*3c10*/  FMUL R2, R118, UR9 ;  /* 0x0000000976027c20 */ /* 0x000fe20008400000 */
[----:B------:R-:W-:-:S03]  /*3c20*/  FMUL R17, R119, UR9 ;  /* 0x0000000977117c20 */ /* 0x000fc60008400000 */
[----:B------:R-:W-:Y:S01]  /*3c30*/  FMNMX R101, R101, R80, !PT ;  /* 0x0000005065657209 */ /* 0x000fe20007800000 */
[----:B------:R-:W-:Y:S01]  /*3c40*/  FMUL R16, R140, UR9 ;  /* 0x000000098c107c20 */ /* 0x000fe20008400000 */
[----:B------:R-:W-:Y:S01]  /*3c50*/  FMNMX R2, R2, R17, !PT ;  /* 0x0000001102027209 */ /* 0x000fe20007800000 */
[----:B------:R-:W-:Y:S01]  /*3c60*/  FMUL R81, R141, UR9 ;  /* 0x000000098d517c20 */ /* 0x000fe20008400000 */
[----:B------:R-:W-:Y:S01]  /*3c70*/  FMUL R17, R142, UR9 ;  /* 0x000000098e117c20 */ /* 0x000fe20008400000 */
[----:B------:R-:W-:Y:S01]  /*3c80*/  FMUL R80, R143, UR9 ;  /* 0x000000098f507c20 */ /* 0x000fe20008400000 */
[----:B------:R-:W-:Y:S01]  /*3c90*/  FMUL R83, R136, UR9 ;  /* 0x0000000988537c20 */ /* 0x000fe20008400000 */
[----:B------:R-:W-:Y:S01]  /*3ca0*/  FMUL R82, R138, UR9 ;  /* 0x000000098a527c20 */ /* 0x000fe20008400000 */
[----:B------:R-:W-:Y:S02]  /*3cb0*/  FMNMX R16, R16, R81, !PT ;  /* 0x0000005110107209 */ /* 0x000fe40007800000 */
[----:B------:R-:W-:-:S02]  /*3cc0*/  FMNMX R17, R17, R80, !PT ;  /* 0x0000005011117209 */ /* 0x000fc40007800000 */
[----:B------:R-:W-:Y:S01]  /*3cd0*/  FMUL R81, R112, UR9 ;  /* 0x0000000970517c20 */ /* 0x000fe20008400000 */
[----:B------:R-:W-:Y:S01]  /*3ce0*/  FMUL R80, R114, UR9 ;  /* 0x0000000972507c20 */ /* 0x000fe20008400000 */
[----:B------:R-:W-:Y:S01]  /*3cf0*/  FMNMX R101, R83, R101, !PT ;  /* 0x0000006553657209 */ /* 0x000fe20007800000 */
[----:B------:R-:W-:Y:S01]  /*3d00*/  FMUL R83, R137, UR9 ;  /* 0x0000000989537c20 */ /* 0x000fe20008400000 */
[----:B------:R-:W-:Y:S01]  /*3d10*/  FMNMX R2, R82, R2, !PT ;  /* 0x0000000252027209 */ /* 0x000fe20007800000 */
[----:B------:R-:W-:Y:S01]  /*3d20*/  FMUL R82, R139, UR9 ;  /* 0x000000098b527c20 */ /* 0x000fe20008400000 */
[----:B------:R-:W-:Y:S01]  /*3d30*/  FMNMX R16, R81, R16, !PT ;  /* 0x0000001051107209 */ /* 0x000fe20007800000 */
[----:B------:R-:W-:Y:S01]  /*3d40*/  FMUL R81, R113, UR9 ;  /* 0x0000000971517c20 */ /* 0x000fe20008400000 */
[----:B------:R-:W-:Y:S01]  /*3d50*/  FMNMX R17, R80, R17, !PT ;  /* 0x0000001150117209 */ /* 0x000fe20007800000 */
[----:B------:R-:W-:Y:S01]  /*3d60*/  FMUL R80, R115, UR9 ;  /* 0x0000000973507c20 */ /* 0x000fe20008400000 */
[----:B------:R-:W-:-:S02]  /*3d70*/  FMNMX R101, R83, R101, !PT ;  /* 0x0000006553657209 */ /* 0x000fc40007800000 */
[----:B------:R-:W-:Y:S02]  /*3d80*/  FMNMX R2, R82, R2, !PT ;  /* 0x0000000252027209 */ /* 0x000fe40007800000 */
[----:B------:R-:W-:Y:S02]  /*3d90*/  FMNMX R16, R81, R16, !PT ;  /* 0x0000001051107209 */ /* 0x000fe40007800000 */
[----:B------:R-:W-:Y:S01]  /*3da0*/  FMNMX R17, R80, R17, !PT ;  /* 0x0000001150117209 */ /* 0x000fe20007800000 */
[----:B------:R-:W0:Y:S04]  /*3db0*/  SHFL.BFLY PT, R83, R101, 0x2, 0x1f ;  /* 0x0c401f0065537f89 */ /* 0x000e2800000e0000 */
[----:B------:R-:W1:Y:S04]  /*3dc0*/  SHFL.BFLY PT, R82, R2, 0x2, 0x1f ;  /* 0x0c401f0002527f89 */ /* 0x000e6800000e0000 */
[----:B------:R-:W2:Y:S04]  /*3dd0*/  SHFL.BFLY PT, R81, R16, 0x2, 0x1f ;  /* 0x0c401f0010517f89 */ /* 0x000ea800000e0000 */
[----:B------:R-:W3:Y:S01]  /*3de0*/  SHFL.BFLY PT, R80, R17, 0x2, 0x1f ;  /* 0x0c401f0011507f89 */ /* 0x000ee200000e0000 */
[----:B0-----:R-:W-:-:S02]  /*3df0*/  FMNMX R101, R101, R83, !PT ;  /* 0x0000005365657209 */ /* 0x001fc40007800000 */
[----:B-1----:R-:W-:Y:S02]  /*3e00*/  FMNMX R2, R2, R82, !PT ;  /* 0x0000005202027209 */ /* 0x002fe40007800000 */
[----:B--2---:R-:W-:Y:S02]  /*3e10*/  FMNMX R16, R16, R81, !PT ;  /* 0x0000005110107209 */ /* 0x004fe40007800000 */
[----:B---3--:R-:W-:Y:S01]  /*3e20*/  FMNMX R17, R17, R80, !PT ;  /* 0x0000005011117209 */ /* 0x008fe20007800000 */
[----:B------:R-:W0:Y:S04]  /*3e30*/  SHFL.BFLY PT, R102, R101, 0x1, 0x1f ;  /* 0x0c201f0065667f89 */ /* 0x000e2800000e0000 */
[----:B------:R-:W1:Y:S04]  /*3e40*/  SHFL.BFLY PT, R80, R2, 0x1, 0x1f ;  /* 0x0c201f0002507f89 */ /* 0x000e6800000e0000 */
[----:B------:R-:W2:Y:S04]  /*3e50*/  SHFL.BFLY PT, R83, R16, 0x1, 0x1f ;  /* 0x0c201f0010537f89 */ /* 0x000ea800000e0000 */
[----:B------:R-:W3:Y:S01]  /*3e60*/  SHFL.BFLY PT, R100, R17, 0x1, 0x1f ;  /* 0x0c201f0011647f89 */ /* 0x000ee200000e0000 */
[----:B------:R-:W-:-:S02]  /*3e70*/  LOP3.LUT R103, R210, 0xff, RZ, 0xc0, !PT ;  /* 0x000000ffd2677812 */ /* 0x000fc400078ec0ff */
[----:B------:R-:W-:Y:S02]  /*3e80*/  LOP3.LUT R81, R206, 0x38, RZ, 0xc0, !PT ;  /* 0x00000038ce517812 */ /* 0x000fe400078ec0ff */
[----:B------:R-:W-:Y:S02]  /*3e90*/  SHF.R.U32.HI R82, RZ, 0x3, R103 ;  /* 0x00000003ff527819 */ /* 0x000fe40000011667 */
[----:B------:R-:W-:Y:S02]  /*3ea0*/  LEA R81, R81, UR5, 0x2 ;  /* 0x0000000551517c11 */ /* 0x000fe4000f8e10ff */
[----:B------:R-:W-:Y:S02]  /*3eb0*/  LOP3.LUT R82, R82, 0x1c, RZ, 0xc0, !PT ;  /* 0x0000001c52527812 */ /* 0x000fe400078ec0ff */
[----:B0-----:R-:W-:Y:S02]  /*3ec0*/  FMNMX R101, R101, R102, !PT ;  /* 0x0000006665657209 */ /* 0x001fe40007800000 */
[----:B------:R-:W-:Y:S01]  /*3ed0*/  IADD3 R82, R81, R82, RZ ;  /* 0x0000005251527210 */ /* 0x000fe20007ffe0ff */
[----:B------:R-:W-:Y:S01]  /*3ee0*/  BAR.SYNC.DEFER_BLOCKING 0x0 ;  /* 0x0000000000007b1d */ /* 0x000fe20000010000 */
[----:B-1----:R-:W-:-:S02]  /*3ef0*/  FMNMX R80, R2, R80, !PT ;  /* 0x0000005002507209 */ /* 0x002fc40007800000 */
[----:B--2---:R-:W-:Y:S02]  /*3f00*/  FMNMX R16, R16, R83, !PT ;  /* 0x0000005310107209 */ /* 0x004fe40007800000 */
[----:B---3--:R-:W-:Y:S01]  /*3f10*/  FMNMX R100, R17, R100, !PT ;  /* 0x0000006411647209 */ /* 0x008fe20007800000 */
[----:B------:R-:W-:Y:S04]  /*3f20*/  @!P0 STS [R82], R101 ;  /* 0x0000006552008388 */ /* 0x000fe80000000800 */
[----:B------:R-:W-:Y:S04]  /*3f30*/  @!P0 STS [R82+0x100], R80 ;  /* 0x0001005052008388 */ /* 0x000fe80000000800 */
[----:B------:R-:W-:Y:S04]  /*3f40*/  @!P0 STS [R82+0x200], R16 ;  /* 0x0002001052008388 */ /* 0x000fe80000000800 */
[----:B------:R-:W-:Y:S01]  /*3f50*/  @!P0 STS [R82+0x300], R100 ;  /* 0x0003006452008388 */ /* 0x000fe20000000800 */
[----:B------:R-:W-:Y:S01]  /*3f60*/  LEA R83, R103, UR5, 0x2 ;  /* 0x0000000567537c11 */ /* 0x000fe2000f8e10ff */
[----:B------:R-:W-:Y:S06]  /*3f70*/  BAR.SYNC.DEFER_BLOCKING 0x0 ;  /* 0x0000000000007b1d */ /* 0x000fec0000010000 */
[----:B------:R-:W0:Y:S04]  /*3f80*/  LDS R2, [R83] ;  /* 0x0000000053027984 */ /* 0x000e280000000800 */
[----:B0-----:R-:W0:Y:S02]  /*3f90*/  SHFL.BFLY PT, R16, R2, 0x4, 0x1f ;  /* 0x0c801f0002107f89 */ /* 0x001e2400000e0000 */
[----:B0-----:R-:W-:-:S05]  /*3fa0*/  FMNMX R16, R2, R16, !PT ;  /* 0x0000001002107209 */ /* 0x001fca0007800000 */
[----:B------:R-:W0:Y:S02]  /*3fb0*/  SHFL.BFLY PT, R2, R16, 0x2, 0x1f ;  /* 0x0c401f0010027f89 */ /* 0x000e2400000e0000 */
[----:B0-----:R-:W-:-:S05]  /*3fc0*/  FMNMX R2, R16, R2, !PT ;  /* 0x0000000210027209 */ /* 0x001fca0007800000 */
[----:B------:R-:W0:Y:S02]  /*3fd0*/  SHFL.BFLY PT, R16, R2, 0x1, 0x1f ;  /* 0x0c201f0002107f89 */ /* 0x000e2400000e0000 */
[----:B0-----:R-:W-:-:S05]  /*3fe0*/  FMNMX R16, R2, R16, !PT ;  /* 0x0000001002107209 */ /* 0x001fca0007800000 */
[----:B------:R-:W-:Y:S01]  /*3ff0*/  @!P1 STS [R83], R16 ;  /* 0x0000001053009388 */ /* 0x000fe20000000800 */
[----:B------:R-:W-:Y:S06]  /*4000*/  BAR.SYNC.DEFER_BLOCKING 0x0 ;  /* 0x0000000000007b1d */ /* 0x000fec0000010000 */
[----:B------:R-:W0:Y:S04]  /*4010*/  LDS R17, [R81+0x200] ;  /* 0x0002000051117984 */ /* 0x000e280000000800 */
[----:B------:R-:W1:Y:S04]  /*4020*/  LDS R2, [R81] ;  /* 0x0000000051027984 */ /* 0x000e680000000800 */
[----:B------:R-:W2:Y:S04]  /*4030*/  LDS R16, [R81+0x100] ;  /* 0x0001000051107984 */ /* 0x000ea80000000800 */
[----:B------:R-:W3:Y:S01]  /*4040*/  LDS R80, [R81+0x300] ;  /* 0x0003000051507984 */ /* 0x000ee20000000800 */
[----:B0-----:R-:W-:-:S02]  /*4050*/  FMNMX R17, R17, R4, !PT ;  /* 0x0000000411117209 */ /* 0x001fc40007800000 */
[----:B-1----:R-:W-:-:S03]  /*4060*/  FMNMX R2, R2, R14, !PT ;  /* 0x0000000e02027209 */ /* 0x002fc60007800000 */
[--C-:B------:R-:W-:Y:S01]  /*4070*/  FFMA R113, R113, UR9, -R17.reuse ;  /* 0x0000000971717c23 */ /* 0x100fe20008000811 */
[----:B--2---:R-:W-:Y:S02]  /*4080*/  FMNMX R16, R16, R5, !PT ;  /* 0x0000000510107209 */ /* 0x004fe40007800000 */
[----:B---3--:R-:W-:Y:S01]  /*4090*/  FMNMX R80, R80, R12, !PT ;  /* 0x0000000c50507209 */ /* 0x008fe20007800000 */
[--C-:B------:R-:W-:Y:S01]  /*40a0*/  FFMA R112, R112, UR9, -R17.reuse ;  /* 0x0000000970707c23 */ /* 0x100fe20008000811 */
[--C-:B------:R-:W-:Y:S01]  /*40b0*/  FFMA R100, R116, UR9, -R2.reuse ;  /* 0x0000000974647c23 */ /* 0x100fe20008000802 */
[----:B------:R-:W-:Y:S01]  /*40c0*/  FFMA R117, R117, UR9, -R2 ;  /* 0x0000000975757c23 */ /* 0x000fe20008000802 */
[--C-:B------:R-:W-:Y:S01]  /*40d0*/  FFMA R118, R118, UR9, -R16.reuse ;  /* 0x0000000976767c23 */ /* 0x100fe20008000810 */
[----:B------:R-:W-:Y:S01]  /*40e0*/  FFMA R119, R119, UR9, -R16 ;  /* 0x0000000977777c23 */ /* 0x000fe20008000810 */
[--C-:B------:R-:W-:Y:S01]  /*40f0*/  FFMA R140, R140, UR9, -R17.reuse ;  /* 0x000000098c8c7c23 */ /* 0x100fe20008000811 */
[----:B------:R-:W-:Y:S01]  /*4100*/  FFMA R141, R141, UR9, -R17 ;  /* 0x000000098d8d7c23 */ /* 0x000fe20008000811 */
[--C-:B------:R-:W-:Y:S01]  /*4110*/  FFMA R142, R142, UR9, -R80.reuse ;  /* 0x000000098e8e7c23 */ /* 0x100fe20008000850 */
[----:B------:R-:W-:Y:S01]  /*4120*/  FMUL R111, R113, 1.4426950216293334961 ;  /* 0x3fb8aa3b716f7820 */ /* 0x000fe20000400000 */
[--C-:B------:R-:W-:Y:S01]  /*4130*/  FFMA R143, R143, UR9, -R80.reuse ;  /* 0x000000098f8f7c23 */ /* 0x100fe20008000850 */
[----:B------:R-:W-:Y:S01]  /*4140*/  FMUL R110, R112, 1.4426950216293334961 ;  /* 0x3fb8aa3b706e7820 */ /* 0x000fe20000400000 */
[----:B------:R-:W-:Y:S01]  /*4150*/  FFMA R113, R114, UR9, -R80 ;  /* 0x0000000972717c23 */ /* 0x000fe20008000850 */
[----:B------:R-:W-:Y:S01]  /*4160*/  FMUL R100, R100, 1.4426950216293334961 ;  /* 0x3fb8aa3b64647820 */ /* 0x000fe20000400000 */
[----:B------:R-:W-:Y:S01]  /*4170*/  FMUL R101, R117, 1.4426950216293334961 ;  /* 0x3fb8aa3b75657820 */ /* 0x000fe20000400000 */
[----:B------:R-:W-:Y:S01]  /*4180*/  FFMA R136, R136, UR9, -R2 ;  /* 0x0000000988887c23 */ /* 0x000fe20008000802 */
[----:B------:R-:W-:Y:S01]  /*4190*/  FMUL R104, R118, 1.4426950216293334961 ;  /* 0x3fb8aa3b76687820 */ /* 0x000fe20000400000 */
[----:B------:R-:W-:Y:S01]  /*41a0*/  FMUL R105, R119, 1.4426950216293334961 ;  /* 0x3fb8aa3b77697820 */ /* 0x000fe20000400000 */
[----:B------:R-:W-:Y:S01]  /*41b0*/  FFMA R138, R138, UR9, -R16 ;  /* 0x000000098a8a7c23 */ /* 0x000fe20008000810 */
[----:B------:R-:W-:Y:S01]  /*41c0*/  FMUL R108, R140, 1.4426950216293334961 ;  /* 0x3fb8aa3b8c6c7820 */ /* 0x000fe20000400000 */
[----:B------:R-:W-:Y:S01]  /*41d0*/  FMUL R109, R141, 1.4426950216293334961 ;  /* 0x3fb8aa3b8d6d7820 */ /* 0x000fe20000400000 */
[----:B------:R-:W-:Y:S01]  /*41e0*/  FMUL R112, R142, 1.4426950216293334961 ;  /* 0x3fb8aa3b8e707820 */ /* 0x000fe20000400000 */
[----:B------:R-:W-:Y:S01]  /*41f0*/  FMUL R143, R143, 1.4426950216293334961 ;  /* 0x3fb8aa3b8f8f7820 */ /* 0x000fe20000400000 */
[----:B------:R-:W-:Y:S01]  /*4200*/  FMUL R113, R113, 1.4426950216293334961 ;  /* 0x3fb8aa3b71717820 */ /* 0x000fe20000400000 */
[----:B------:R-:W-:Y:S01]  /*4210*/  FMUL R102, R136, 1.4426950216293334961 ;  /* 0x3fb8aa3b88667820 */ /* 0x000fe20000400000 */
[----:B------:R-:W-:Y:S01]  /*4220*/  FFMA R137, R137, UR9, -R2 ;  /* 0x0000000989897c23 */ /* 0x000fe20008000802 */
[----:B------:R-:W-:Y:S01]  /*4230*/  FFMA R139, R139, UR9, -R16 ;  /* 0x000000098b8b7c23 */ /* 0x000fe20008000810 */
[----:B------:R-:W-:Y:S01]  /*4240*/  FMUL R106, R138, 1.4426950216293334961 ;  /* 0x3fb8aa3b8a6a7820 */ /* 0x000fe20000400000 */
[----:B------:R-:W-:Y:S01]  /*4250*/  FFMA R116, R115, UR9, -R80 ;  /* 0x0000000973747c23 */ /* 0x000fe20008000850 */
[----:B------:R-:W-:Y:S01]  /*4260*/  MUFU.EX2 R100, R100 ;  /* 0x0000006400647308 */ /* 0x000fe20000000800 */
[----:B------:R-:W-:Y:S01]  /*4270*/  FMUL R103, R137, 1.4426950216293334961 ;  /* 0x3fb8aa3b89677820 */ /* 0x000fe20000400000 */
[----:B------:R-:W-:-:S06]  /*4280*/  FMUL R107, R139, 1.4426950216293334961 ;  /* 0x3fb8aa3b8b6b7820 */ /* 0x000fcc0000400000 */
[----:B------:R-:W0:Y:S08]  /*4290*/  MUFU.EX2 R101, R101 ;  /* 0x0000006500657308 */ /* 0x000e300000000800 */
[----:B------:R-:W-:Y:S08]  /*42a0*/  MUFU.EX2 R104, R104 ;  /* 0x0000006800687308 */ /* 0x000ff00000000800 */
[----:B------:R-:W1:Y:S08]  /*42b0*/  MUFU.EX2 R105, R105 ;  /* 0x0000006900697308 */ /* 0x000e700000000800 */
[----:B------:R-:W-:Y:S08]  /*42c0*/  MUFU.EX2 R108, R108 ;  /* 0x0000006c006c7308 */ /* 0x000ff00000000800 */
[----:B------:R-:W2:Y:S08]  /*42d0*/  MUFU.EX2 R109, R109 ;  /* 0x0000006d006d7308 */ /* 0x000eb00000000800 */
[----:B------:R-:W-:Y:S08]  /*42e0*/  MUFU.EX2 R112, R112 ;  /* 0x0000007000707308 */ /* 0x000ff00000000800 */
[----:B------:R-:W3:Y:S08]  /*42f0*/  MUFU.EX2 R114, R143 ;  /* 0x0000008f00727308 */ /* 0x000ef00000000800 */
[----:B------:R4:W-:Y:S02]  /*4300*/  MUFU.EX2 R115, R113 ;  /* 0x0000007100737308 */ /* 0x0009e40000000800 */
[----:B----4-:R-:W-:-:S06]  /*4310*/  FMUL R113, R116, 1.4426950216293334961 ;  /* 0x3fb8aa3b74717820 */ /* 0x010fcc0000400000 */
[----:B------:R-:W4:Y:S08]  /*4320*/  MUFU.EX2 R102, R102 ;  /* 0x0000006600667308 */ /* 0x000f300000000800 */
[----:B------:R-:W5:Y:S08]  /*4330*/  MUFU.EX2 R106, R106 ;  /* 0x0000006a006a7308 */ /* 0x000f700000000800 */
[----:B------:R-:W5:Y:S08]  /*4340*/  MUFU.EX2 R110, R110 ;  /* 0x0000006e006e7308 */ /* 0x000f700000000800 */
[----:B------:R-:W5:Y:S08]  /*4350*/  MUFU.EX2 R103, R103 ;  /* 0x0000006700677308 */ /* 0x000f700000000800 */
[----:B------:R-:W5:Y:S08]  /*4360*/  MUFU.EX2 R107, R107 ;  /* 0x0000006b006b7308 */ /* 0x000f700000000800 */
[----:B------:R-:W5:Y:S08]  /*4370*/  MUFU.EX2 R111, R111 ;  /* 0x0000006f006f7308 */ /* 0x000f700000000800 */
[----:B------:R-:W5:Y:S01]  /*4380*/  MUFU.EX2 R113, R113 ;  /* 0x0000007100717308 */ /* 0x000f620000000800 */
[----:B0-----:R-:W-:Y:S01]  /*4390*/  FADD R120, R100, R101 ;  /* 0x0000006564787221 */ /* 0x001fe20000000000 */
[----:B-1----:R-:W-:Y:S01]  /*43a0*/  FADD R121, R104, R105 ;  /* 0x0000006968797221 */ /* 0x002fe20000000000 */
[----:B--2---:R-:W-:Y:S01]  /*43b0*/  FADD R118, R108, R109 ;  /* 0x0000006d6c767221 */ /* 0x004fe20000000000 */
[----:B---3--:R-:W-:Y:S01]  /*43c0*/  FADD R117, R112, R114 ;  /* 0x0000007270757221 */ /* 0x008fe20000000000 */
[----:B----4-:R-:W-:Y:S01]  /*43d0*/  FADD R120, R102, R120 ;  /* 0x0000007866787221 */ /* 0x010fe20000000000 */
[----:B-----5:R-:W-:Y:S01]  /*43e0*/  FADD R121, R106, R121 ;  /* 0x000000796a797221 */ /* 0x020fe20000000000 */
[----:B------:R-:W-:Y:S01]  /*43f0*/  FADD R118, R110, R118 ;  /* 0x000000766e767221 */ /* 0x000fe20000000000 */
[----:B------:R-:W-:Y:S01]  /*4400*/  FADD R117, R115, R117 ;  /* 0x0000007573757221 */ /* 0x000fe20000000000 */
[----:B------:R-:W-:Y:S01]  /*4410*/  FADD R120, R103, R120 ;  /* 0x0000007867787221 */ /* 0x000fe20000000000 */
[----:B------:R-:W-:Y:S01]  /*4420*/  FADD R121, R107, R121 ;  /* 0x000000796b797221 */ /* 0x000fe20000000000 */
[----:B------:R-:W-:Y:S01]  /*4430*/  FADD R118, R111, R118 ;  /* 0x000000766f767221 */ /* 0x000fe20000000000 */
[----:B------:R-:W-:-:S02]  /*4440*/  FADD R117, R113, R117 ;  /* 0x0000007571757221 */ /* 0x000fc40000000000 */
[----:B------:R-:W0:Y:S04]  /*4450*/  SHFL.BFLY PT, R122, R120, 0x2, 0x1f ;  /* 0x0c401f00787a7f89 */ /* 0x000e2800000e0000 */
[----:B------:R-:W1:Y:S04]  /*4460*/  SHFL.BFLY PT, R123, R121, 0x2, 0x1f ;  /* 0x0c401f00797b7f89 */ /* 0x000e6800000e0000 */
[----:B------:R-:W2:Y:S04]  /*4470*/  SHFL.BFLY PT, R119, R118, 0x2, 0x1f ;  /* 0x0c401f0076777f89 */ /* 0x000ea800000e0000 */
[----:B------:R-:W3:Y:S01]  /*4480*/  SHFL.BFLY PT, R116, R117, 0x2, 0x1f ;  /* 0x0c401f0075747f89 */ /* 0x000ee200000e0000 */
[----:B0-----:R-:W-:Y:S01]  /*4490*/  FADD R122, R120, R122 ;  /* 0x0000007a787a7221 */ /* 0x001fe20000000000 */
[----:B-1----:R-:W-:Y:S01]  /*44a0*/  FADD R123, R121, R123 ;  /* 0x0000007b797b7221 */ /* 0x002fe20000000000 */
[----:B--2---:R-:W-:Y:S01]  /*44b0*/  FADD R119, R118, R119 ;  /* 0x0000007776777221 */ /* 0x004fe20000000000 */
[----:B---3--:R-:W-:-:S03]  /*44c0*/  FADD R116, R117, R116 ;  /* 0x0000007475747221 */ /* 0x008fc60000000000 */
[----:B------:R-:W0:Y:S04]  /*44d0*/  SHFL.BFLY PT, R118, R123, 0x1, 0x1f ;  /* 0x0c201f007b767f89 */ /* 0x000e2800000e0000 */
[----:B------:R-:W1:Y:S04]  /*44e0*/  SHFL.BFLY PT, R117, R122, 0x1, 0x1f ;  /* 0x0c201f007a757f89 */ /* 0x000e6800000e0000 */
[----:B------:R-:W2:Y:S04]  /*44f0*/  SHFL.BFLY PT, R120, R119, 0x1, 0x1f ;  /* 0x0c201f0077787f89 */ /* 0x000ea800000e0000 */
[----:B------:R-:W3:Y:S01]  /*4500*/  SHFL.BFLY PT, R121, R116, 0x1, 0x1f ;  /* 0x0c201f0074797f89 */ /* 0x000ee200000e0000 */
[----:B0-----:R-:W-:Y:S01]  /*4510*/  FADD R118, R123, R118 ;  /* 0x000000767b767221 */ /* 0x001fe20000000000 */
[----:B------:R-:W-:Y:S01]  /*4520*/  BAR.SYNC.DEFER_BLOCKING 0x0 ;  /* 0x0000000000007b1d */ /* 0x000fe20000010000 */
[----:B-1----:R-:W-:Y:S01]  /*4530*/  FADD R117, R122, R117 ;  /* 0x000000757a757221 */ /* 0x002fe20000000000 */
[----:B--2---:R-:W-:Y:S01]  /*4540*/  FADD R120, R119, R120 ;  /* 0x0000007877787221 */ /* 0x004fe20000000000 */
[----:B---3--:R-:W-:-:S03]  /*4550*/  FADD R121, R116, R121 ;  /* 0x0000007974797221 */ /* 0x008fc60000000000 */
[----:B------:R-:W-:Y:S04]  /*4560*/  @!P0 STS [R82], R117 ;  /* 0x0000007552008388 */ /* 0x000fe80000000800 */
[----:B------:R-:W-:Y:S04]  /*4570*/  @!P0 STS [R82+0x100], R118 ;  /* 0x0001007652008388 */ /* 0x000fe80000000800 */
[----:B------:R-:W-:Y:S04]  /*4580*/  @!P0 STS [R82+0x200], R120 ;  /* 0x0002007852008388 */ /* 0x000fe80000000800 */
[----:B------:R-:W-:Y:S01]  /*4590*/  @!P0 STS [R82+0x300], R121 ;  /* 0x0003007952008388 */ /* 0x000fe20000000800 */
[----:B------:R-:W-:Y:S06]  /*45a0*/  BAR.SYNC.DEFER_BLOCKING 0x0 ;  /* 0x0000000000007b1d */ /* 0x000fec0000010000 */
[----:B------:R-:W0:Y:S04]  /*45b0*/  LDS R82, [R83] ;  /* 0x0000000053527984 */ /* 0x000e280000000800 */
[----:B0-----:R-:W0:Y:S02]  /*45c0*/  SHFL.BFLY PT, R116, R82, 0x4, 0x1f ;  /* 0x0c801f0052747f89 */ /* 0x001e2400000e0000 */
[----:B0-----:R-:W-:-:S05]  /*45d0*/  FADD R116, R82, R116 ;  /* 0x0000007452747221 */ /* 0x001fca0000000000 */
[----:B------:R-:W0:Y:S02]  /*45e0*/  SHFL.BFLY PT, R82, R116, 0x2, 0x1f ;  /* 0x0c401f0074527f89 */ /* 0x000e2400000e0000 */
[----:B0-----:R-:W-:-:S05]  /*45f0*/  FADD R82, R116, R82 ;  /* 0x0000005274527221 */ /* 0x001fca0000000000 */
[----:B------:R-:W0:Y:S02]  /*4600*/  SHFL.BFLY PT, R118, R82, 0x1, 0x1f ;  /* 0x0c201f0052767f89 */ /* 0x000e2400000e0000 */
[----:B0-----:R-:W-:-:S05]  /*4610*/  FADD R118, R82, R118 ;  /* 0x0000007652767221 */ /* 0x001fca0000000000 */
[----:B------:R0:W-:Y:S01]  /*4620*/  @!P1 STS [R83], R118 ;  /* 0x0000007653009388 */ /* 0x0001e20000000800 */
[C---:B------:R-:W-:Y:S01]  /*4630*/  IMAD.WIDE R122, R10.reuse, 0x2, R242 ;  /* 0x000000020a7a7825 */ /* 0x040fe200078e02f2 */
[----:B------:R-:W-:Y:S03]  /*4640*/  BAR.SYNC.DEFER_BLOCKING 0x0 ;  /* 0x0000000000007b1d */ /* 0x000fe60000010000 */
[----:B------:R-:W-:-:S04]  /*4650*/  IMAD.WIDE R120, R10, 0x2, R234 ;  /* 0x000000020a787825 */ /* 0x000fc800078e02ea */
[----:B------:R-:W-:-:S04]  /*4660*/  IMAD.WIDE R124, R10, 0x2, R218 ;  /* 0x000000020a7c7825 */ /* 0x000fc800078e02da */
[----:B0-----:R-:W-:-:S04]  /*4670*/  IMAD.WIDE R118, R10, 0x2, R226 ;  /* 0x000000020a767825 */ /* 0x001fc800078e02e2 */
[----:B------:R-:W-:-:S04]  /*4680*/  IMAD.WIDE R140, R10, 0x2, R212 ;  /* 0x000000020a8c7825 */ /* 0x000fc800078e02d4 */
[C---:B------:R-:W-:Y:S01]  /*4690*/  IMAD.WIDE R134, R10.reuse, 0x2, R200 ;  /* 0x000000020a867825 */ /* 0x040fe200078e02c8 */
[----:B------:R-:W2:Y:S04]  /*46a0*/  LDG.E.U16 R131, desc[UR10][R122.64] ;  /* 0x0000000a7a837981 */ /* 0x000ea8000c1e1500 */
[----:B------:R0:W3:Y:S01]  /*46b0*/  LDG.E.U16 R139, desc[UR10][R118.64] ;  /* 0x0000000a768b7981 */ /* 0x0000e2000c1e1500 */
[----:B------:R-:W-:-:S03]  /*46c0*/  IMAD.WIDE R126, R10, 0x2, R222 ;  /* 0x000000020a7e7825 */ /* 0x000fc600078e02de */
[----:B------:R-:W4:Y:S04]  /*46d0*/  LDG.E.U16 R140, desc[UR10][R140.64] ;  /* 0x0000000a8c8c7981 */ /* 0x000f28000c1e1500 */
[----:B------:R1:W5:Y:S01]  /*46e0*/  LDG.E.U16 R123, desc[UR10][R120.64] ;  /* 0x0000000a787b7981 */ /* 0x000362000c1e1500 */
[----:B0-----:R-:W-:-:S03]  /*46f0*/  IMAD.WIDE R118, R10, 0x2, R204 ;  /* 0x000000020a767825 */ /* 0x001fc600078e02cc */
[----:B------:R0:W5:Y:S01]  /*4700*/  LDG.E.U16 R122, desc[UR10][R124.64] ;  /* 0x0000000a7c7a7981 */ /* 0x000162000c1e1500 */
[----:B------:R-:W-:-:S03]  /*4710*/  IMAD.WIDE R190, R10, 0x2, R176 ;  /* 0x000000020abe7825 */ /* 0x000fc600078e02b0 */
[----:B------:R0:W2:Y:S01]  /*4720*/  LDG.E.U16 R141, desc[UR10][R134.64] ;  /* 0x0000000a868d7981 */ /* 0x0000a2000c1e1500 */
[----:B-1----:R-:W-:-:S03]  /*4730*/  IMAD.WIDE R120, R10, 0x2, R208 ;  /* 0x000000020a787825 */ /* 0x002fc600078e02d0 */
[----:B------:R1:W5:Y:S01]  /*4740*/  LDG.E.U16 R129, desc[UR10][R118.64] ;  /* 0x0000000a76817981 */ /* 0x000362000c1e1500 */
[----:B0-----:R-:W-:-:S03]  /*4750*/  IMAD.WIDE R124, R10, 0x2, R180 ;  /* 0x000000020a7c7825 */ /* 0x001fc600078e02b4 */
[----:B------:R0:W5:Y:S01]  /*4760*/  LDG.E.U16 R138, desc[UR10][R120.64] ;  /* 0x0000000a788a7981 */ /* 0x000162000c1e1500 */
[----:B------:R-:W-:-:S03]  /*4770*/  IMAD.WIDE R134, R10, 0x2, R174 ;  /* 0x000000020a867825 */ /* 0x000fc600078e02ae */
[----:B------:R0:W5:Y:S01]  /*4780*/  LDG.E.U16 R128, desc[UR10][R124.64] ;  /* 0x0000000a7c807981 */ /* 0x000162000c1e1500 */
[----:B-1----:R-:W-:-:S03]  /*4790*/  IMAD.WIDE R118, R10, 0x2, R178 ;  /* 0x000000020a767825 */ /* 0x002fc600078e02b2 */
[----:B------:R1:W5:Y:S01]  /*47a0*/  LDG.E.U16 R130, desc[UR10][R126.64] ;  /* 0x0000000a7e827981 */ /* 0x000362000c1e1500 */
[----:B0-----:R-:W-:-:S03]  /*47b0*/  IMAD.WIDE R120, R10, 0x2, R202 ;  /* 0x000000020a787825 */ /* 0x001fc600078e02ca */
[----:B------:R0:W5:Y:S01]  /*47c0*/  LDG.E.U16 R136, desc[UR10][R134.64] ;  /* 0x0000000a86887981 */ /* 0x000162000c1e1500 */
[----:B------:R-:W-:-:S03]  /*47d0*/  IMAD.WIDE R124, R10, 0x2, R168 ;  /* 0x000000020a7c7825 */ /* 0x000fc600078e02a8 */
[----:B------:R-:W5:Y:S01]  /*47e0*/  LDG.E.U16 R121, desc[UR10][R120.64] ;  /* 0x0000000a78797981 */ /* 0x000f62000c1e1500 */
[----:B-1----:R-:W-:-:S03]  /*47f0*/  IMAD.WIDE R126, R10, 0x2, R198 ;  /* 0x000000020a7e7825 */ /* 0x002fc600078e02c6 */
[----:B------:R-:W3:Y:S01]  /*4800*/  LDG.E.U16 R190, desc[UR10][R190.64] ;  /* 0x0000000abebe7981 */ /* 0x000ee2000c1e1500 */
[----:B0-----:R-:W-:-:S03]  /*4810*/  IMAD.WIDE R134, R10, 0x2, R166 ;  /* 0x000000020a867825 */ /* 0x001fc600078e02a6 */
[----:B------:R-:W5:Y:S04]  /*4820*/  LDG.E.U16 R137, desc[UR10][R126.64] ;  /* 0x0000000a7e897981 */ /* 0x000f68000c1e1500 */
[----:B------:R0:W5:Y:S01]  /*4830*/  LDG.E.U16 R120, desc[UR10][R118.64] ;  /* 0x0000000a76787981 */ /* 0x000162000c1e1500 */
[----:B------:R-:W-:-:S03]  /*4840*/  IMAD.WIDE R142, R10, 0x2, R162 ;  /* 0x000000020a8e7825 */ /* 0x000fc600078e02a2 */
[----:B------:R1:W5:Y:S01]  /*4850*/  LDG.E.U16 R191, desc[UR10][R124.64] ;  /* 0x0000000a7cbf7981 */ /* 0x000362000c1e1500 */
[----:B------:R-:W-:-:S03]  /*4860*/  IMAD.WIDE R116, R10, 0x2, R246 ;  /* 0x000000020a747825 */ /* 0x000fc600078e02f6 */
[----:B------:R-:W5:Y:S01]  /*4870*/  LDG.E.U16 R135, desc[UR10][R134.64] ;  /* 0x0000000a86877981 */ /* 0x000f62000c1e1500 */
[----:B0-----:R-:W-:-:S03]  /*4880*/  IMAD.WIDE R118, R10, 0x2, R170 ;  /* 0x000000020a767825 */ /* 0x001fc600078e02aa */
[----:B------:R-:W4:Y:S01]  /*4890*/  LDG.E.U16 R83, desc[UR10][R116.64] ;  /* 0x0000000a74537981 */ /* 0x000f22000c1e1500 */
[----:B-1----:R-:W-:-:S03]  /*48a0*/  IMAD.WIDE R124, R10, 0x2, R158 ;  /* 0x000000020a7c7825 */ /* 0x002fc600078e029e */
[----:B------:R-:W5:Y:S01]  /*48b0*/  LDG.E.U16 R119, desc[UR10][R118.64] ;  /* 0x0000000a76777981 */ /* 0x000f62000c1e1500 */
[----:B------:R-:W-:-:S03]  /*48c0*/  IMAD.WIDE R126, R10, 0x2, R172 ;  /* 0x000000020a7e7825 */ /* 0x000fc600078e02ac */
[----:B------:R0:W5:Y:S01]  /*48d0*/  LDG.E.U16 R134, desc[UR10][R124.64] ;  /* 0x0000000a7c867981 */ /* 0x000162000c1e1500 */
[----:B------:R-:W-:-:S03]  /*48e0*/  IMAD.WIDE R182, R10, 0x2, R164 ;  /* 0x000000020ab67825 */ /* 0x000fc600078e02a4 */
[----:B------:R-:W5:Y:S04]  /*48f0*/  LDG.E.U16 R127, desc[UR10][R126.64] ;  /* 0x0000000a7e7f7981 */ /* 0x000f68000c1e1500 */
[----:B------:R1:W5:Y:S01]  /*4900*/  LDG.E.U16 R118, desc[UR10][R142.64] ;  /* 0x0000000a8e767981 */ /* 0x000362000c1e1500 */
[----:B0-----:R-:W-:-:S04]  /*4910*/  IMAD.WIDE R124, R10, 0x2, R156 ;  /* 0x000000020a7c7825 */ /* 0x001fc800078e029c */
[C---:B------:R-:W-:Y:S01]  /*4920*/  IMAD.WIDE R116, R10.reuse, 0x2, R244 ;  /* 0x000000020a747825 */ /* 0x040fe200078e02f4 */
[----:B------:R0:W5:Y:S03]  /*4930*/  LDG.E.U16 R126, desc[UR10][R182.64] ;  /* 0x0000000ab67e7981 */ /* 0x000166000c1e1500 */
[C---:B-1----:R-:W-:Y:S01]  /*4940*/  IMAD.WIDE R142, R10.reuse, 0x2, R148 ;  /* 0x000000020a8e7825 */ /* 0x042fe200078e0294 */
[----:B------:R-:W5:Y:S03]  /*4950*/  LDG.E.U16 R125, desc[UR10][R124.64] ;  /* 0x0000000a7c7d7981 */ /* 0x000f66000c1e1500 */
[C---:B------:R-:W-:Y:S01]  /*4960*/  IMAD.WIDE R132, R10.reuse, 0x2, R230 ;  /* 0x000000020a847825 */ /* 0x040fe200078e02e6 */
[----:B------:R-:W5:Y:S03]  /*4970*/  LDG.E.U16 R116, desc[UR10][R116.64] ;  /* 0x0000000a74747981 */ /* 0x000f66000c1e1500 */
[----:B------:R-:W-:-:S02]  /*4980*/  IMAD.WIDE R192, R10, 0x2, R160 ;  /* 0x000000020ac07825 */ /* 0x000fc400078e02a0 */
[----:B------:R-:W2:Y:S02]  /*4990*/  LDG.E.U16 R132, desc[UR10][R132.64] ;  /* 0x0000000a84847981 */ /* 0x000ea4000c1e1500 */
[C---:B------:R-:W-:Y:S02]  /*49a0*/  IMAD.WIDE R186, R10.reuse, 0x2, R154 ;  /* 0x000000020aba7825 */ /* 0x040fe400078e029a */
[----:B------:R1:W5:Y:S02]  /*49b0*/  LDG.E.U16 R124, desc[UR10][R142.64] ;  /* 0x0000000a8e7c7981 */ /* 0x000364000c1e1500 */
[C---:B------:R-:W-:Y:S02]  /*49c0*/  IMAD.WIDE R184, R10.reuse, 0x2, R152 ;  /* 0x000000020ab87825 */ /* 0x040fe400078e0298 */
[----:B------:R-:W5:Y:S02]  /*49d0*/  LDG.E.U16 R192, desc[UR10][R192.64] ;  /* 0x0000000ac0c07981 */ /* 0x000f64000c1e1500 */
[----:B0-----:R-:W-:-:S02]  /*49e0*/  IMAD.WIDE R182, R10, 0x2, R150 ;  /* 0x000000020ab67825 */ /* 0x001fc400078e0296 */
[----:B------:R0:W5:Y:S02]  /*49f0*/  LDG.E.U16 R117, desc[UR10][R186.64] ;  /* 0x0000000aba757981 */ /* 0x000164000c1e1500 */
[C---:B-1----:R-:W-:Y:S02]  /*4a00*/  IMAD.WIDE R142, R10.reuse, 0x2, R146 ;  /* 0x000000020a8e7825 */ /* 0x042fe400078e0292 */
[----:B------:R1:W5:Y:S04]  /*4a10*/  LDG.E.U16 R133, desc[UR10][R182.64] ;  /* 0x0000000ab6857981 */ /* 0x000368000c1e1500 */
[----:B------:R1:W5:Y:S01]  /*4a20*/  LDG.E.U16 R193, desc[UR10][R184.64] ;  /* 0x0000000ab8c17981 */ /* 0x000362000c1e1500 */
[----:B0-----:R-:W-:-:S03]  /*4a30*/  IMAD.WIDE R186, R10, 0x2, R18 ;  /* 0x000000020aba7825 */ /* 0x001fc600078e0212 */
[----:B------:R0:W5:Y:S01]  /*4a40*/  LDG.E.U16 R194, desc[UR10][R142.64] ;  /* 0x0000000a8ec27981 */ /* 0x000162000c1e1500 */
[----:B-1----:R-:W-:-:S03]  /*4a50*/  IMAD.WIDE R182, R10, 0x2, R144 ;  /* 0x000000020ab67825 */ /* 0x002fc600078e0290 */
[----:B------:R-:W5:Y:S01]  /*4a60*/  LDG.E.U16 R186, desc[UR10][R186.64] ;  /* 0x0000000ababa7981 */ /* 0x000f62000c1e1500 */
[----:B------:R-:W-:-:S03]  /*4a70*/  IMAD.WIDE R184, R10, 0x2, R78 ;  /* 0x000000020ab87825 */ /* 0x000fc600078e024e */
[----:B------:R1:W5:Y:S01]  /*4a80*/  LDG.E.U16 R195, desc[UR10][R182.64] ;  /* 0x0000000ab6c37981 */ /* 0x000362000c1e1500 */
[----:B0-----:R-:W-:-:S03]  /*4a90*/  IMAD.WIDE R142, R10, 0x2, R22 ;  /* 0x000000020a8e7825 */ /* 0x001fc600078e0216 */
[----:B------:R0:W5:Y:S01]  /*4aa0*/  LDG.E.U16 R196, desc[UR10][R184.64] ;  /* 0x0000000ab8c47981 */ /* 0x000162000c1e1500 */
[----:B------:R-:W-:-:S03]  /*4ab0*/  IMAD.WIDE R188, R10, 0x2, R20 ;  /* 0x000000020abc7825 */ /* 0x000fc600078e0214 */
[----:B------:R0:W5:Y:S01]  /*4ac0*/  LDG.E.U16 R187, desc[UR10][R142.64] ;  /* 0x0000000a8ebb7981 */ /* 0x000162000c1e1500 */
[----:B-1----:R-:W-:-:S03]  /*4ad0*/  IMAD.WIDE R182, R10, 0x2, R24 ;  /* 0x000000020ab67825 */ /* 0x002fc600078e0218 */
[----:B------:R-:W5:Y:S01]  /*4ae0*/  LDG.E.U16 R188, desc[UR10][R188.64] ;  /* 0x0000000abcbc7981 */ /* 0x000f62000c1e1500 */
[----:B0-----:R-:W-:-:S04]  /*4af0*/  IMAD.WIDE R184, R10, 0x2, R26 ;  /* 0x000000020ab87825 */ /* 0x001fc800078e021a */
[----:B------:R-:W-:Y:S01]  /*4b00*/  IMAD.WIDE R142, R10, 0x2, R30 ;  /* 0x000000020a8e7825 */ /* 0x000fe200078e021e */
[----:B------:R0:W5:Y:S03]  /*4b10*/  LDG.E.U16 R197, desc[UR10][R184.64] ;  /* 0x0000000ab8c57981 */ /* 0x000166000c1e1500 */
[----:B------:R-:W-:Y:S01]  /*4b20*/  IMAD.SHL.U32 R210, R210, 0x100, RZ ;  /* 0x00000100d2d27824 */ /* 0x000fe200078e00ff */
[----:B------:R1:W5:Y:S04]  /*4b30*/  LDG.E.U16 R189, desc[UR10][R182.64] ;  /* 0x0000000ab6bd7981 */ /* 0x000368000c1e1500 */
[----:B------:R1:W5:Y:S01]  /*4b40*/  LDG.E.U16 R206, desc[UR10][R142.64] ;  /* 0x0000000a8ece7981 */ /* 0x000362000c1e1500 */
[----:B0-----:R-:W-:-:S04]  /*4b50*/  IMAD.WIDE R184, R10, 0x2, R46 ;  /* 0x000000020ab87825 */ /* 0x001fc800078e022e */
[C---:B-1----:R-:W-:Y:S01]  /*4b60*/  IMAD.WIDE R182, R10.reuse, 0x2, R38 ;  /* 0x000000020ab67825 */ /* 0x042fe200078e0226 */
[----:B------:R-:W-:Y:S02]  /*4b70*/  LOP3.LUT R82, R207, 0xf00, R210, 0xf8, !PT ;  /* 0x00000f00cf527812 */ /* 0x000fe400078ef8d2 */
[----:B------:R0:W5:Y:S01]  /*4b80*/  LDG.E.U16 R210, desc[UR10][R184.64] ;  /* 0x0000000ab8d27981 */ /* 0x000162000c1e1500 */
[----:B------:R-:W-:-:S03]  /*4b90*/  IMAD.WIDE R142, R10, 0x2, R54 ;  /* 0x000000020a8e7825 */ /* 0x000fc600078e0236 */
[----:B------:R1:W5:Y:S04]  /*4ba0*/  LDG.E.U16 R207, desc[UR10][R182.64] ;  /* 0x0000000ab6cf7981 */ /* 0x000368000c1e1500 */
[----:B------:R1:W5:Y:S01]  /*4bb0*/  LDG.E.U16 R211, desc[UR10][R142.64] ;  /* 0x0000000a8ed37981 */ /* 0x000362000c1e1500 */
[----:B0-----:R-:W-:-:S04]  /*4bc0*/  IMAD.WIDE R184, R10, 0x2, R70 ;  /* 0x000000020ab87825 */ /* 0x001fc800078e0246 */
[C---:B-1----:R-:W-:Y:S01]  /*4bd0*/  IMAD.WIDE R182, R10.reuse, 0x2, R62 ;  /* 0x000000020ab67825 */ /* 0x042fe200078e023e */
[----:B------:R0:W5:Y:S03]  /*4be0*/  LDG.E.U16 R215, desc[UR10][R184.64] ;  /* 0x0000000ab8d77981 */ /* 0x000166000c1e1500 */
[C---:B------:R-:W-:Y:S01]  /*4bf0*/  IMAD.WIDE R142, R10.reuse, 0x2, R32 ;  /* 0x000000020a8e7825 */ /* 0x040fe200078e0220 */
        /* <DEDUP_REMOVED lines=27> */
[C---:B-1----:R-:W-:Y:S02]  /*4db0*/  IMAD.WIDE R182, R10.reuse, 0x2, R36 ;  /* 0x000000020ab67825 */ /* 0x042fe400078e0224 */
[----:B------:R-:W5:Y:S02]  /*4dc0*/  LDG.E.U16 R184, desc[UR10][R184.64] ;  /* 0x0000000ab8b87981 */ /* 0x000f64000c1e1500 */
[C---:B------:R-:W-:Y:S02]  /*4dd0*/  IMAD.WIDE R142, R10.reuse, 0x2, R52 ;  /* 0x000000020a8e7825 */ /* 0x040fe400078e0234 */
[----:B------:R0:W5:Y:S04]  /*4de0*/  LDG.E.U16 R239, desc[UR10][R182.64] ;  /* 0x0000000ab6ef7981 */ /* 0x000168000c1e1500 */
[----:B------:R1:W5:Y:S01]  /*4df0*/  LDG.E.U16 R185, desc[UR10][R142.64] ;  /* 0x0000000a8eb97981 */ /* 0x000362000c1e1500 */
[----:B0-----:R-:W-:-:S04]  /*4e00*/  IMAD.WIDE R182, R10, 0x2, R60 ;  /* 0x000000020ab67825 */ /* 0x001fc800078e023c */
[C---:B-1----:R-:W-:Y:S02]  /*4e10*/  IMAD.WIDE R142, R10.reuse, 0x2, R68 ;  /* 0x000000020a8e7825 */ /* 0x042fe400078e0244 */
[----:B------:R-:W5:Y:S04]  /*4e20*/  LDG.E.U16 R182, desc[UR10][R182.64] ;  /* 0x0000000ab6b67981 */ /* 0x000f68000c1e1500 */
[----:B------:R0:W5:Y:S02]  /*4e30*/  LDG.E.U16 R183, desc[UR10][R142.64] ;  /* 0x0000000a8eb77981 */ /* 0x000164000c1e1500 */
[----:B0-----:R-:W-:-:S06]  /*4e40*/  IMAD.WIDE R142, R10, 0x2, R76 ;  /* 0x000000020a8e7825 */ /* 0x001fcc00078e024c */
[----:B------:R0:W5:Y:S01]  /*4e50*/  LDG.E.U16 R143, desc[UR10][R142.64] ;  /* 0x0000000a8e8f7981 */ /* 0x000162000c1e1500 */
[----:B------:R-:W-:Y:S01]  /*4e60*/  FADD R14, -R2, R14 ;  /* 0x0000000e020e7221 */ /* 0x000fe20000000100 */
[----:B------:R-:W-:-:S03]  /*4e70*/  SHF.R.U32.HI R240, RZ, 0x1, R240 ;  /* 0x00000001fff07819 */ /* 0x000fc600000116f0 */
[----:B------:R-:W-:Y:S01]  /*4e80*/  FMUL R14, R14, 1.4426950216293334961 ;  /* 0x3fb8aa3b0e0e7820 */ /* 0x000fe20000400000 */
[----:B------:R-:W-:Y:S02]  /*4e90*/  LOP3.LUT R240, R82, R240, RZ, 0x3c, !PT ;  /* 0x000000f052f07212 */ /* 0x000fe400078e3cff */
[----:B------:R-:W1:Y:S01]  /*4ea0*/  LDS R82, [R81] ;  /* 0x0000000051527984 */ /* 0x000e620000000800 */
[----:B0-----:R0:W1:Y:S02]  /*4eb0*/  MUFU.EX2 R142, R14 ;  /* 0x0000000e008e7308 */ /* 0x0010640000000800 */
[----:B0-----:R-:W0:Y:S01]  /*4ec0*/  S2R R14, SR_TID.X ;  /* 0x00000000000e7919 */ /* 0x001e220000002100 */
[----:B------:R-:W5:Y:S01]  /*4ed0*/  S2R R241, SR_TID.X ;  /* 0x0000000000f17919 */ /* 0x000f620000002100 */
[----:B0-----:R-:W-:-:S04]  /*4ee0*/  LOP3.LUT R14, R14, 0x10, RZ, 0xc0, !PT ;  /* 0x000000100e0e7812 */ /* 0x001fc800078ec0ff */
[----:B------:R-:W-:Y:S01]  /*4ef0*/  LEA R14, R14, UR5, 0x3 ;  /* 0x000000050e0e7c11 */ /* 0x000fe2000f8e18ff */
[----:B-1----:R-:W-:Y:S02]  /*4f00*/  FFMA R6, R142, R6, R82 ;  /* 0x000000068e067223 */ /* 0x002fe40000000052 */
[----:B------:R-:W-:Y:S02]  /*4f10*/  LDS R82, [R81+0x100] ;  /* 0x0001000051527984 */ /* 0x000fe40000000800 */
[----:B------:R-:W-:Y:S02]  /*4f20*/  IMAD.IADD R240, R240, 0x1, R14 ;  /* 0x00000001f0f07824 */ /* 0x000fe400078e020e */
[----:B------:R-:W-:Y:S04]  /*4f30*/  LDS R14, [R81+0x200] ;  /* 0x00020000510e7984 */ /* 0x000fe80000000800 */
[----:B------:R-:W-:Y:S01]  /*4f40*/  LDS R81, [R81+0x300] ;  /* 0x0003000051517984 */ /* 0x000fe20000000800 */
[----:B------:R-:W-:Y:S01]  /*4f50*/  BAR.SYNC.DEFER_BLOCKING 0x0 ;  /* 0x0000000000007b1d */ /* 0x000fe20000010000 */
[----:B------:R-:W-:-:S02]  /*4f60*/  F2FP.BF16.F32.PACK_AB R100, R101, R100 ;  /* 0x000000646564723e */ /* 0x000fc400000010ff */
[----:B------:R-:W-:-:S05]  /*4f70*/  F2FP.BF16.F32.PACK_AB R102, R103, R102 ;  /* 0x000000666766723e */ /* 0x000fca00000010ff */
[----:B------:R-:W0:Y:S01]  /*4f80*/  S2UR UR8, SR_CgaCtaId ;  /* 0x00000000000879c3 */ /* 0x000e220000008800 */
[----:B------:R-:W-:Y:S02]  /*4f90*/  F2FP.BF16.F32.PACK_AB R101, R105, R104 ;  /* 0x000000686965723e */ /* 0x000fe400000010ff */
[----:B------:R-:W-:Y:S02]  /*4fa0*/  F2FP.BF16.F32.PACK_AB R103, R107, R106 ;  /* 0x0000006a6b67723e */ /* 0x000fe400000010ff */
[----:B------:R-:W-:Y:S02]  /*4fb0*/  F2FP.BF16.F32.PACK_AB R104, R109, R108 ;  /* 0x0000006c6d68723e */ /* 0x000fe400000010ff */
[----:B------:R-:W-:Y:S02]  /*4fc0*/  F2FP.BF16.F32.PACK_AB R106, R111, R110 ;  /* 0x0000006e6f6a723e */ /* 0x000fe400000010ff */
[----:B------:R-:W-:Y:S02]  /*4fd0*/  F2FP.BF16.F32.PACK_AB R105, R114, R112 ;  /* 0x000000707269723e */ /* 0x000fe400000010ff */
[----:B------:R-:W-:Y:S01]  /*4fe0*/  F2FP.BF16.F32.PACK_AB R107, R113, R115 ;  /* 0x00000073716b723e */ /* 0x000fe200000010ff */
[----:B----4-:R1:W-:Y:S04]  /*4ff0*/  STS.U16 [R3+UR5], R83 ;  /* 0x0000005303007988 */ /* 0x0103e80008000405 */
[----:B--2---:R2:W-:Y:S04]  /*5000*/  STS.U16 [R3+UR5+0x800], R132 ;  /* 0x0008008403007988 */ /* 0x0045e80008000405 */
[----:B------:R4:W-:Y:S04]  /*5010*/  STS.U16 [R3+UR5+0x1000], R140 ;  /* 0x0010008c03007988 */ /* 0x0009e80008000405 */
[----:B------:R-:W-:Y:S04]  /*5020*/  STS.U16 [R3+UR5+0x1800], R141 ;  /* 0x0018008d03007988 */ /* 0x000fe80008000405 */
[----:B---3--:R-:W-:Y:S04]  /*5030*/  STS.U16 [R3+UR5+0x2000], R190 ;  /* 0x002000be03007988 */ /* 0x008fe80008000405 */
[----:B-----5:R-:W-:Y:S04]  /*5040*/  STS.U16 [R3+UR5+0x2800], R191 ;  /* 0x002800bf03007988 */ /* 0x020fe80008000405 */
[----:B------:R-:W-:Y:S04]  /*5050*/  STS.U16 [R3+UR5+0x3000], R192 ;  /* 0x003000c003007988 */ /* 0x000fe80008000405 */
[----:B------:R-:W-:Y:S04]  /*5060*/  STS.U16 [R3+UR5+0x3800], R193 ;  /* 0x003800c103007988 */ /* 0x000fe80008000405 */
[----:B------:R-:W-:Y:S04]  /*5070*/  STS.U16 [R3+UR5+0x4000], R195 ;  /* 0x004000c303007988 */ /* 0x000fe80008000405 */
[----:B------:R-:W-:Y:S01]  /*5080*/  STS.U16 [R3+UR5+0x4800], R187 ;  /* 0x004800bb03007988 */ /* 0x000fe20008000405 */
[----:B-1----:R-:W-:-:S02]  /*5090*/  LOP3.LUT R83, R241, 0x7, RZ, 0xc0, !PT ;  /* 0x00000007f1537812 */ /* 0x002fc400078ec0ff */
[C---:B--2---:R-:W-:Y:S01]  /*50a0*/  LOP3.LUT R132, R241.reuse, 0xe0, RZ, 0xc0, !PT ;  /* 0x000000e0f1847812 */ /* 0x044fe200078ec0ff */
[----:B----4-:R-:W-:Y:S01]  /*50b0*/  IMAD.SHL.U32 R140, R241, 0x2, RZ ;  /* 0x00000002f18c7824 */ /* 0x010fe200078e00ff */
[----:B------:R-:W-:Y:S04]  /*50c0*/  STS.U16 [R3+UR5+0x5000], R206 ;  /* 0x005000ce03007988 */ /* 0x000fe80008000405 */
[----:B------:R-:W-:Y:S04]  /*50d0*/  STS.U16 [R3+UR5+0x6000], R210 ;  /* 0x006000d203007988 */ /* 0x000fe80008000405 */
[----:B------:R-:W-:Y:S04]  /*50e0*/  STS.U16 [R3+UR5+0x5800], R207 ;  /* 0x005800cf03007988 */ /* 0x000fe80008000405 */
[----:B------:R-:W-:Y:S04]  /*50f0*/  STS.U16 [R3+UR5+0x6800], R211 ;  /* 0x006800d303007988 */ /* 0x000fe80008000405 */
[----:B------:R-:W-:Y:S04]  /*5100*/  STS.U16 [R3+UR5+0x7800], R215 ;  /* 0x007800d703007988 */ /* 0x000fe80008000405 */
        /* <DEDUP_REMOVED lines=49> */
[----:B------:R-:W-:Y:S04]  /*5420*/  STSM.16.M88.4 [R240+0xa000], R100 ;  /* 0x00a00064f0007844 */ /* 0x000fe80000000200 */
[----:B------:R-:W-:Y:S01]  /*5430*/  STSM.16.M88.4 [R240+0xb000], R104 ;  /* 0x00b00068f0007844 */ /* 0x000fe20000000200 */
[C---:B------:R-:W-:Y:S01]  /*5440*/  IMAD R132, R83.reuse, 0x4, R132 ;  /* 0x0000000453847824 */ /* 0x040fe200078e0284 */
[----:B-1----:R-:W-:Y:S01]  /*5450*/  SHF.L.U32 R3, R83, 0x4, RZ ;  /* 0x0000000453037819 */ /* 0x002fe200000006ff */
[----:B------:R-:W-:Y:S01]  /*5460*/  IMAD.SHL.U32 R83, R241, 0x100, RZ ;  /* 0x00000100f1537824 */ /* 0x000fe200078e00ff */
[----:B------:R-:W-:-:S02]  /*5470*/  UMOV UR7, 0x400 ;  /* 0x0000040000077882 */ /* 0x000fc40000000000 */
[----:B0-----:R-:W-:Y:S02]  /*5480*/  ULEA UR7, UR8, UR7, 0x18 ;  /* 0x0000000708077291 */ /* 0x001fe4000f8ec03f */
[C---:B------:R-:W-:Y:S02]  /*5490*/  LOP3.LUT R83, R3.reuse, 0xf00, R83, 0xf8, !PT ;  /* 0x00000f0003537812 */ /* 0x040fe400078ef853 */
[----:B------:R-:W-:Y:S02]  /*54a0*/  LOP3.LUT R3, R3, 0x30, R140, 0x78, !PT ;  /* 0x0000003003037812 */ /* 0x000fe400078e788c */
[----:B------:R-:W-:Y:S01]  /*54b0*/  LOP3.LUT R83, R83, 0x10, R241, 0x78, !PT ;  /* 0x0000001053537812 */ /* 0x000fe200078e78f1 */
[----:B------:R-:W-:Y:S02]  /*54c0*/  BAR.SYNC.DEFER_BLOCKING 0x0 ;  /* 0x0000000000007b1d */ /* 0x000fe40000010000 */
[----:B------:R-:W-:Y:S02]  /*54d0*/  IMAD.U32 R132, R132, 0x40, R3 ;  /* 0x0000004084847824 */ /* 0x000fe400078e0003 */
[----:B--2---:R-:W-:-:S04]  /*54e0*/  FADD R0, -R16, R5 ;  /* 0x0000000510007221 */ /* 0x004fc80000000100 */
[----:B------:R-:W-:Y:S01]  /*54f0*/  FMUL R0, R0, 1.4426950216293334961 ;  /* 0x3fb8aa3b00007820 */ /* 0x000fe20000400000 */
[----:B------:R-:W-:Y:S04]  /*5500*/  LDSM.16.M88.4 R108, [R83+UR7+0xa000] ;  /* 0x00a00007536c783b */ /* 0x000fe80008000200 */
[----:B------:R-:W0:Y:S04]  /*5510*/  LDSM.16.M88.4 R104, [R132+UR7] ;  /* 0x000000078468783b */ /* 0x000e280008000200 */
[----:B------:R-:W1:Y:S01]  /*5520*/  LDSM.16.M88.4 R100, [R132+UR7+0x4000] ;  /* 0x004000078464783b */ /* 0x000e620008000200 */
[----:B------:R-:W2:Y:S03]  /*5530*/  MUFU.EX2 R0, R0 ;  /* 0x0000000000007308 */ /* 0x000ea60000000800 */
[----:B------:R-:W4:Y:S01]  /*5540*/  LDSM.16.M88.4 R112, [R83+UR7+0xb000] ;  /* 0x00b000075370783b */ /* 0x000f220008000200 */
[----:B------:R-:W-:Y:S01]  /*5550*/  FADD R4, -R17, R4 ;  /* 0x0000000411047221 */ /* 0x000fe20000000100 */
[----:B------:R-:W-:-:S03]  /*5560*/  FADD R3, -R80, R12 ;  /* 0x0000000c50037221 */ /* 0x000fc60000000100 */
[----:B------:R-:W-:Y:S01]  /*5570*/  FMUL R4, R4, 1.4426950216293334961 ;  /* 0x3fb8aa3b04047820 */ /* 0x000fe20000400000 */
[----:B------:R-:W-:Y:S01]  /*5580*/  FMUL R3, R3, 1.4426950216293334961 ;  /* 0x3fb8aa3b03037820 */ /* 0x000fe20000400000 */
[C---:B------:R-:W-:Y:S01]  /*5590*/  FMUL R92, R142.reuse, R92 ;  /* 0x0000005c8e5c7220 */ /* 0x040fe20000400000 */
[----:B------:R-:W-:Y:S01]  /*55a0*/  FMUL R93, R142, R93 ;  /* 0x0000005d8e5d7220 */ /* 0x000fe20000400000 */
[----:B------:R-:W-:Y:S02]  /*55b0*/  LOP3.LUT R5, R83, 0x20, RZ, 0x3c, !PT ;  /* 0x0000002053057812 */ /* 0x000fe400078e3cff */
[----:B------:R-:W5:Y:S01]  /*55c0*/  MUFU.EX2 R4, R4 ;  /* 0x0000000400047308 */ /* 0x000f620000000800 */
[C---:B--2---:R-:W-:Y:S01]  /*55d0*/  FMUL R94, R0.reuse, R94 ;  /* 0x0000005e005e7220 */ /* 0x044fe20000400000 */
[----:B------:R-:W-:Y:S01]  /*55e0*/  FMUL R95, R0, R95 ;  /* 0x0000005f005f7220 */ /* 0x000fe20000400000 */
[C---:B---3--:R-:W-:Y:S01]  /*55f0*/  FMUL R120, R142.reuse, R84 ;  /* 0x000000548e787220 */ /* 0x048fe20000400000 */
[----:B------:R-:W-:Y:S01]  /*5600*/  FMUL R121, R142, R85 ;  /* 0x000000558e797220 */ /* 0x000fe20000400000 */
[----:B------:R-:W-:-:S03]  /*5610*/  FMUL R122, R0, R86 ;  /* 0x00000056007a7220 */ /* 0x000fc60000400000 */
[----:B------:R-:W2:Y:S01]  /*5620*/  MUFU.EX2 R3, R3 ;  /* 0x0000000300037308 */ /* 0x000ea20000000800 */
[----:B------:R-:W-:Y:S01]  /*5630*/  FMUL R123, R0, R87 ;  /* 0x00000057007b7220 */ /* 0x000fe20000400000 */
[----:B------:R-:W-:Y:S01]  /*5640*/  LDSM.16.M88.4 R116, [R5+UR7+0xb000] ;  /* 0x00b000070574783b */ /* 0x000fe20008000200 */
[C---:B0-----:R-:W-:Y:S03]  /*5650*/  HMMA.16816.F32.BF16 R84, R108.reuse, R104, R92 ;  /* 0x000000686c54723c */ /* 0x041fe6000004185c */
[----:B------:R-:W0:Y:S01]  /*5660*/  LDSM.16.M88.4 R92, [R5+UR7+0xa000] ;  /* 0x00a00007055c783b */ /* 0x000e220008000200 */
[C---:B-----5:R-:W-:Y:S01]  /*5670*/  FMUL R96, R4.reuse, R96 ;  /* 0x0000006004607220 */ /* 0x060fe20000400000 */
[C---:B------:R-:W-:Y:S01]  /*5680*/  FMUL R97, R4.reuse, R97 ;  /* 0x0000006104617220 */ /* 0x040fe20000400000 */
[C---:B--2---:R-:W-:Y:S01]  /*5690*/  FMUL R98, R3.reuse, R98 ;  /* 0x0000006203627220 */ /* 0x044fe20000400000 */
[C---:B------:R-:W-:Y:S01]  /*56a0*/  FMUL R99, R3.reuse, R99 ;  /* 0x0000006303637220 */ /* 0x040fe20000400000 */
[----:B-1----:R-:W-:Y:S07]  /*56b0*/  HMMA.16816.F32.BF16 R108, R108, R100, R120 ;  /* 0x000000646c6c723c */ /* 0x002fee0000041878 */
[C---:B------:R-:W-:Y:S01]  /*56c0*/  FMUL R120, R4.reuse, R88 ;  /* 0x0000005804787220 */ /* 0x040fe20000400000 */
[----:B------:R-:W-:Y:S01]  /*56d0*/  FMUL R121, R4, R89 ;  /* 0x0000005904797220 */ /* 0x000fe20000400000 */
[C---:B------:R-:W-:Y:S01]  /*56e0*/  FMUL R122, R3.reuse, R90 ;  /* 0x0000005a037a7220 */ /* 0x040fe20000400000 */
[----:B------:R-:W-:-:S02]  /*56f0*/  FMUL R123, R3, R91 ;  /* 0x0000005b037b7220 */ /* 0x000fc40000400000 */
[----:B----4-:R-:W-:Y:S01]  /*5700*/  HMMA.16816.F32.BF16 R88, R112, R104, R96 ;  /* 0x000000687058723c */ /* 0x010fe20000041860 */
[----:B------:R-:W-:Y:S02]  /*5710*/  LOP3.LUT R12, R83, 0x40, RZ, 0x3c, !PT ;  /* 0x00000040530c7812 */ /* 0x000fe400078e3cff */
[----:B------:R-:W-:-:S03]  /*5720*/  LOP3.LUT R13, R132, 0x40, RZ, 0x3c, !PT ;  /* 0x00000040840d7812 */ /* 0x000fc600078e3cff */
[----:B------:R-:W-:Y:S01]  /*5730*/  HMMA.16816.F32.BF16 R112, R112, R100, R120 ;  /* 0x000000647070723c */ /* 0x000fe20000041878 */
[----:B------:R-:W-:Y:S04]  /*5740*/  LDSM.16.M88.4 R96, [R12+UR7+0xa000] ;  /* 0x00a000070c60783b */ /* 0x000fe80008000200 */
[----:B------:R-:W1:Y:S04]  /*5750*/  LDSM.16.M88.4 R120, [R13+UR7] ;  /* 0x000000070d78783b */ /* 0x000e680008000200 */
[----:B------:R-:W2:Y:S04]  /*5760*/  LDSM.16.M88.4 R124, [R13+UR7+0x4000] ;  /* 0x004000070d7c783b */ /* 0x000ea80008000200 */
[----:B------:R-:W3:Y:S01]  /*5770*/  LDSM.16.M88.4 R128, [R12+UR7+0xb000] ;  /* 0x00b000070c80783b */ /* 0x000ee20008000200 */
[----:B------:R-:W-:Y:S01]  /*5780*/  LOP3.LUT R15, R83, 0x60, RZ, 0x3c, !PT ;  /* 0x00000060530f7812 */ /* 0x000fe200078e3cff */
[C---:B0-----:R-:W-:Y:S06]  /*5790*/  HMMA.16816.F32.BF16 R84, R92.reuse, R106, R84 ;  /* 0x0000006a5c54723c */ /* 0x041fec0000041854 */
[----:B------:R-:W-:Y:S01]  /*57a0*/  HMMA.16816.F32.BF16 R108, R92, R102, R108 ;  /* 0x000000665c6c723c */ /* 0x000fe2000004186c */
[----:B------:R-:W0:Y:S05]  /*57b0*/  LDSM.16.M88.4 R92, [R15+UR7+0xa000] ;  /* 0x00a000070f5c783b */ /* 0x000e2a0008000200 */
[C---:B------:R-:W-:Y:S01]  /*57c0*/  HMMA.16816.F32.BF16 R88, R116.reuse, R106, R88 ;  /* 0x0000006a7458723c */ /* 0x040fe20000041858 */
[----:B------:R-:W-:Y:S05]  /*57d0*/  LDSM.16.M88.4 R104, [R83+UR7+0xa080] ;  /* 0x00a080075368783b */ /* 0x000fea0008000200 */
[----:B------:R-:W-:Y:S01]  /*57e0*/  HMMA.16816.F32.BF16 R112, R116, R102, R112 ;  /* 0x000000667470723c */ /* 0x000fe20000041870 */
[----:B------:R-:W4:Y:S04]  /*57f0*/  LDSM.16.M88.4 R100, [R15+UR7+0xb000] ;  /* 0x00b000070f64783b */ /* 0x000f280008000200 */
[----:B------:R-:W-:Y:S01]  /*5800*/  LDSM.16.M88.4 R116, [R83+UR7+0xb080] ;  /* 0x00b080075374783b */ /* 0x000fe20008000200 */
[C---:B-1----:R-:W-:Y:S06]  /*5810*/  HMMA.16816.F32.BF16 R84, R96.reuse, R120, R84 ;  /* 0x000000786054723c */ /* 0x042fec0000041854 */
[----:B--2---:R-:W-:Y:S01]  /*5820*/  HMMA.16816.F32.BF16 R108, R96, R124, R108 ;  /* 0x0000007c606c723c */ /* 0x004fe2000004186c */
[----:B------:R-:W1:Y:S05]  /*5830*/  LDSM.16.M88.4 R96, [R132+UR7+0x80] ;  /* 0x000080078460783b */ /* 0x000e6a0008000200 */
[C---:B---3--:R-:W-:Y:S06]  /*5840*/  HMMA.16816.F32.BF16 R88, R128.reuse, R120, R88 ;  /* 0x000000788058723c */ /* 0x048fec0000041858 */
[----:B------:R-:W-:Y:S01]  /*5850*/  HMMA.16816.F32.BF16 R112, R128, R124, R112 ;  /* 0x0000007c8070723c */ /* 0x000fe20000041870 */
[----:B------:R-:W2:Y:S05]  /*5860*/  LDSM.16.M88.4 R128, [R132+UR7+0x4080] ;  /* 0x004080078480783b */ /* 0x000eaa0008000200 */
[C---:B0-----:R-:W-:Y:S06]  /*5870*/  HMMA.16816.F32.BF16 R84, R92.reuse, R122, R84 ;  /* 0x0000007a5c54723c */ /* 0x041fec0000041854 */
[----:B------:R-:W-:Y:S01]  /*5880*/  HMMA.16816.F32.BF16 R108, R92, R126, R108 ;  /* 0x0000007e5c6c723c */ /* 0x000fe2000004186c */
[----:B------:R-:W-:Y:S05]  /*5890*/  LDSM.16.M88.4 R92, [R5+UR7+0xb080] ;  /* 0x00b08007055c783b */ /* 0x000fea0008000200 */
[C---:B----4-:R-:W-:Y:S01]  /*58a0*/  HMMA.16816.F32.BF16 R88, R100.reuse, R122, R88 ;  /* 0x0000007a6458723c */ /* 0x050fe20000041858 */
[----:B------:R-:W-:Y:S05]  /*58b0*/  LDSM.16.M88.4 R120, [R12+UR7+0xa080] ;  /* 0x00a080070c78783b */ /* 0x000fea0008000200 */
[----:B------:R-:W-:Y:S01]  /*58c0*/  HMMA.16816.F32.BF16 R112, R100, R126, R112 ;  /* 0x0000007e6470723c */ /* 0x000fe20000041870 */
[----:B------:R0:W3:Y:S04]  /*58d0*/  LDSM.16.M88.4 R100, [R5+UR7+0xa080] ;  /* 0x00a080070564783b */ /* 0x0000e80008000200 */
[----:B------:R4:W-:Y:S01]  /*58e0*/  LDSM.16.M88.4 R124, [R12+UR7+0xb080] ;  /* 0x00b080070c7c783b */ /* 0x0009e20008000200 */
[C---:B-1----:R-:W-:Y:S01]  /*58f0*/  HMMA.16816.F32.BF16 R84, R104.reuse, R96, R84 ;  /* 0x000000606854723c */ /* 0x042fe20000041854 */
[----:B0-----:R-:W0:Y:S05]  /*5900*/  LDC R5, c[0x0][0x280] ;  /* 0x0000a000ff057b82 */ /* 0x001e2a0000000800 */
[----:B--2---:R-:W-:Y:S03]  /*5910*/  HMMA.16816.F32.BF16 R108, R104, R128, R108 ;  /* 0x00000080686c723c */ /* 0x004fe6000004186c */
[----:B----4-:R-:W1:Y:S03]  /*5920*/  LDC R12, c[0x0][0x254] ;  /* 0x00009500ff0c7b82 */ /* 0x010e660000000800 */
[C---:B------:R-:W-:Y:S01]  /*5930*/  HMMA.16816.F32.BF16 R104, R116.reuse, R96, R88 ;  /* 0x000000607468723c */ /* 0x040fe20000041858 */
[----:B------:R-:W-:Y:S05]  /*5940*/  LDSM.16.M88.4 R88, [R13+UR7+0x4080] ;  /* 0x004080070d58783b */ /* 0x000fea0008000200 */
[----:B------:R-:W-:Y:S01]  /*5950*/  HMMA.16816.F32.BF16 R116, R116, R128, R112 ;  /* 0x000000807474723c */ /* 0x000fe20000041870 */
[----:B------:R2:W4:Y:S01]  /*5960*/  LDSM.16.M88.4 R112, [R13+UR7+0x80] ;  /* 0x000080070d70783b */ /* 0x0005220008000200 */
[----:B------:R-:W-:Y:S01]  /*5970*/  UIADD3 UR4, UR4, 0x80, URZ ;  /* 0x0000008004047890 */ /* 0x000fe2000fffe03f */
[----:B--2---:R-:W2:Y:S03]  /*5980*/  LDC R13, c[0x0][0x264] ;  /* 0x00009900ff0d7b82 */ /* 0x004ea60000000800 */
[C---:B---3--:R-:W-:Y:S06]  /*5990*/  HMMA.16816.F32.BF16 R84, R100.reuse, R98, R84 ;  /* 0x000000626454723c */ /* 0x048fec0000041854 */
[----:B------:R-:W-:Y:S01]  /*59a0*/  HMMA.16816.F32.BF16 R108, R100, R130, R108 ;  /* 0x00000082646c723c */ /* 0x000fe2000004186c */
[----:B------:R-:W-:Y:S05]  /*59b0*/  LDSM.16.M88.4 R100, [R15+UR7+0xb080] ;  /* 0x00b080070f64783b */ /* 0x000fea0008000200 */
[C---:B------:R-:W-:Y:S01]  /*59c0*/  HMMA.16816.F32.BF16 R104, R92.reuse, R98, R104 ;  /* 0x000000625c68723c */ /* 0x040fe20000041868 */
[----:B------:R-:W3:Y:S05]  /*59d0*/  LDSM.16.M88.4 R96, [R15+UR7+0xa080] ;  /* 0x00a080070f60783b */ /* 0x000eea0008000200 */
[----:B------:R-:W-:Y:S06]  /*59e0*/  HMMA.16816.F32.BF16 R116, R92, R130, R116 ;  /* 0x000000825c74723c */ /* 0x000fec0000041874 */
[C---:B----4-:R-:W-:Y:S06]  /*59f0*/  HMMA.16816.F32.BF16 R84, R120.reuse, R112, R84 ;  /* 0x000000707854723c */ /* 0x050fec0000041854 */
[----:B------:R-:W-:Y:S06]  /*5a00*/  HMMA.16816.F32.BF16 R108, R120, R88, R108 ;  /* 0x00000058786c723c */ /* 0x000fec000004186c */
[C---:B------:R-:W-:Y:S06]  /*5a10*/  HMMA.16816.F32.BF16 R104, R124.reuse, R112, R104 ;  /* 0x000000707c68723c */ /* 0x040fec0000041868 */
[----:B------:R-:W-:Y:S01]  /*5a20*/  HMMA.16816.F32.BF16 R116, R124, R88, R116 ;  /* 0x000000587c74723c */ /* 0x000fe20000041874 */
[----:B0-----:R-:W-:Y:S01]  /*5a30*/  ISETP.LE.AND P2, PT, R5, UR4, PT ;  /* 0x0000000405007c0c */ /* 0x001fe2000bf43270 */
[----:B------:R-:W-:-:S04]  /*5a40*/  FFMA R8, R4, R8, R14 ;  /* 0x0000000804087223 */ /* 0x000fc8000000000e */
[----:B---3--:R-:W-:Y:S01]  /*5a50*/  HMMA.16816.F32.BF16 R92, R96, R114, R84 ;  /* 0x00000072605c723c */ /* 0x008fe20000041854 */
[----:B-1----:R-:W-:Y:S02]  /*5a60*/  IMAD R9, R12, 0x80, R9 ;  /* 0x000000800c097824 */ /* 0x002fe400078e0209 */
[----:B------:R-:W-:-:S03]  /*5a70*/  FFMA R7, R0, R7, R82 ;  /* 0x0000000700077223 */ /* 0x000fc60000000052 */
[----:B------:R-:W-:Y:S01]  /*5a80*/  HMMA.16816.F32.BF16 R84, R96, R90, R108 ;  /* 0x0000005a6054723c */ /* 0x000fe2000004186c */
[----:B------:R-:W-:Y:S01]  /*5a90*/  FFMA R11, R3, R11, R81 ;  /* 0x0000000b030b7223 */ /* 0x000fe20000000051 */
[----:B--2---:R-:W-:Y:S01]  /*5aa0*/  LEA R10, R13, R10, 0x7 ;  /* 0x0000000a0d0a7211 */ /* 0x004fe200078e38ff */
[----:B------:R-:W-:-:S03]  /*5ab0*/  IMAD.MOV.U32 R14, RZ, RZ, R2 ;  /* 0x000000ffff0e7224 */ /* 0x000fc600078e0002 */
[----:B------:R-:W-:Y:S01]  /*5ac0*/  HMMA.16816.F32.BF16 R96, R100, R114, R104 ;  /* 0x000000726460723c */ /* 0x000fe20000041868 */
[----:B------:R-:W-:Y:S01]  /*5ad0*/  IMAD.MOV.U32 R5, RZ, RZ, R16 ;  /* 0x000000ffff057224 */ /* 0x000fe200078e0010 */
[----:B------:R-:W-:Y:S01]  /*5ae0*/  MOV R4, R17 ;  /* 0x0000001100047202 */ /* 0x000fe20000000f00 */
[----:B------:R-:W-:-:S03]  /*5af0*/  IMAD.MOV.U32 R12, RZ, RZ, R80 ;  /* 0x000000ffff0c7224 */ /* 0x000fc600078e0050 */
[----:B------:R-:W-:Y:S01]  /*5b00*/  HMMA.16816.F32.BF16 R88, R100, R90, R116 ;  /* 0x0000005a6458723c */ /* 0x000fe20000041874 */
[----:B------:R-:W-:-:S08]  /*5b10*/  NOP ;  /* 0x0000000000007918 */ /* 0x000fd00000000000 */
[----:B------:R-:W-:-:S15]  /*5b20*/  @!P2 BRA `(.L_x_1) ;  /* 0xffffffc800e4a947 */ /* 0x000fde000383ffff */
.L_x_0:
[----:B------:R-:W0:Y:S01]  /*5b30*/  S2R R41, SR_TID.X ;  /* 0x0000000000297919 */ /* 0x000e220000002100 */
[----:B--2---:R-:W-:Y:S01]  /*5b40*/  IMAD.MOV.U32 R24, RZ, RZ, R6 ;  /* 0x000000ffff187224 */ /* 0x004fe200078e0006 */
[----:B------:R-:W-:Y:S01]  /*5b50*/  MOV R26, R7 ;  /* 0x00000007001a7202 */ /* 0x000fe20000000f00 */
[----:B------:R-:W-:Y:S01]  /*5b60*/  IMAD.MOV.U32 R18, RZ, RZ, R11 ;  /* 0x000000ffff127224 */ /* 0x000fe200078e000b */
[----:B------:R-:W1:Y:S01]  /*5b70*/  S2UR UR5, SR_CgaCtaId ;  /* 0x00000000000579c3 */ /* 0x000e620000008800 */
[----:B------:R-:W-:Y:S01]  /*5b80*/  IMAD.MOV.U32 R15, RZ, RZ, R8 ;  /* 0x000000ffff0f7224 */ /* 0x000fe200078e0008 */
[----:B------:R-:W-:Y:S01]  /*5b90*/  FSETP.GEU.AND P1, PT, R24, 1.175494350822287508e-38, PT ;  /* 0x008000001800780b */ /* 0x000fe20003f2e000 */
[C---:B------:R-:W-:Y:S01]  /*5ba0*/  FMUL R7, R18.reuse, 8388608 ;  /* 0x4b00000012077820 */ /* 0x040fe20000400000 */
[----:B------:R-:W-:-:S04]  /*5bb0*/  FSETP.GT.AND P5, PT, |R18|, 8.50705917302346158658e+37, PT ;  /* 0x7e8000001200780b */ /* 0x000fc80003fa4200 */
[----:B------:R-:W-:Y:S01]  /*5bc0*/  BAR.SYNC.DEFER_BLOCKING 0x0 ;  /* 0x0000000000007b1d */ /* 0x000fe20000010000 */
[C---:B------:R-:W-:Y:S02]  /*5bd0*/  FSETP.GEU.AND P6, PT, |R18|.reuse, 1.175494350822287508e-38, PT ;  /* 0x008000001200780b */ /* 0x040fe40003fce200 */
[----:B------:R-:W-:Y:S02]  /*5be0*/  FSETP.GEU.AND P4, PT, R18, 1.175494350822287508e-38, PT ;  /* 0x008000001200780b */ /* 0x000fe40003f8e000 */
[----:B------:R-:W-:Y:S01]  /*5bf0*/  FSETP.GEU.AND P3, PT, R15, 1.175494350822287508e-38, PT ;  /* 0x008000000f00780b */ /* 0x000fe20003f6e000 */
[----:B------:R-:W-:Y:S01]  /*5c00*/  UMOV UR4, 0x400 ;  /* 0x0000040000047882 */ /* 0x000fe20000000000 */
[----:B------:R-:W-:Y:S01]  /*5c10*/  FSETP.GEU.AND P2, PT, R26, 1.175494350822287508e-38, PT ;  /* 0x008000001a00780b */ /* 0x000fe20003f4e000 */
[----:B------:R-:W2:Y:S01]  /*5c20*/  LDC R42, c[0x0][0x278] ;  /* 0x00009e00ff2a7b82 */ /* 0x000ea20000000800 */
[----:B------:R-:W-:Y:S02]  /*5c30*/  FSEL R63, R7, R18, !P4 ;  /* 0x00000012073f7208 */ /* 0x000fe40006000000 */
[----:B------:R-:W-:Y:S01]  /*5c40*/  FSEL R7, RZ, -23, P3 ;  /* 0xc1b80000ff077808 */ /* 0x000fe20001800000 */
[----:B------:R-:W-:Y:S01]  /*5c50*/  @P5 FMUL R18, R18, 0.25 ;  /* 0x3e80000012125820 */ /* 0x000fe20000400000 */
[----:B------:R-:W-:Y:S01]  /*5c60*/  @P5 FMUL R91, R91, 0.25 ;  /* 0x3e8000005b5b5820 */ /* 0x000fe20000400000 */
[----:B------:R-:W-:Y:S01]  /*5c70*/  @P5 FMUL R90, R90, 0.25 ;  /* 0x3e8000005a5a5820 */ /* 0x000fe20000400000 */
[----:B------:R-:W-:Y:S01]  /*5c80*/  @P5 FMUL R99, R99, 0.25 ;  /* 0x3e80000063635820 */ /* 0x000fe20000400000 */
[----:B------:R-:W-:Y:S01]  /*5c90*/  @P5 FMUL R98, R98, 0.25 ;  /* 0x3e80000062625820 */ /* 0x000fe20000400000 */
[----:B------:R-:W-:Y:S01]  /*5ca0*/  FSETP.GT.AND P5, PT, |R26|, 8.50705917302346158658e+37, PT ;  /* 0x7e8000001a00780b */ /* 0x000fe20003fa4200 */
[----:B------:R-:W-:Y:S01]  /*5cb0*/  @!P6 FMUL R18, R18, 16777216 ;  /* 0x4b8000001212e820 */ /* 0x000fe20000400000 */
[----:B------:R-:W-:Y:S01]  /*5cc0*/  FSEL R11, RZ, -23, P4 ;  /* 0xc1b80000ff0b7808 */ /* 0x000fe20002000000 */
[----:B------:R-:W-:Y:S01]  /*5cd0*/  @!P6 FMUL R91, R91, 16777216 ;  /* 0x4b8000005b5be820 */ /* 0x000fe20000400000 */
[----:B------:R-:W-:Y:S01]  /*5ce0*/  FSETP.GEU.AND P4, PT, |R15|, 1.175494350822287508e-38, PT ;  /* 0x008000000f00780b */ /* 0x000fe20003f8e200 */
[----:B------:R-:W-:Y:S01]  /*5cf0*/  @!P6 FMUL R90, R90, 16777216 ;  /* 0x4b8000005a5ae820 */ /* 0x000fe20000400000 */
[C---:B0-----:R-:W-:Y:S01]  /*5d00*/  IMAD.SHL.U32 R3, R41.reuse, 0x20, RZ ;  /* 0x0000002029037824 */ /* 0x041fe200078e00ff */
[C---:B------:R-:W-:Y:S01]  /*5d10*/  LOP3.LUT R32, R41.reuse, 0xe0, RZ, 0xc0, !PT ;  /* 0x000000e029207812 */ /* 0x040fe200078ec0ff */
[C---:B------:R-:W-:Y:S01]  /*5d20*/  IMAD.SHL.U32 R4, R41.reuse, 0x4, RZ ;  /* 0x0000000429047824 */ /* 0x040fe200078e00ff */
[----:B------:R-:W-:Y:S01]  /*5d30*/  LOP3.LUT R9, R41, 0xc0, RZ, 0xc0, !PT ;  /* 0x000000c029097812 */ /* 0x000fe200078ec0ff */
[----:B------:R-:W-:Y:S01]  /*5d40*/  @!P6 FMUL R99, R99, 16777216 ;  /* 0x4b8000006363e820 */ /* 0x000fe20000400000 */
[----:B------:R-:W-:Y:S01]  /*5d50*/  LOP3.LUT R3, R3, 0x60, RZ, 0xc0, !PT ;  /* 0x0000006003037812 */ /* 0x000fe200078ec0ff */
[----:B------:R-:W-:Y:S01]  /*5d60*/  @!P6 FMUL R98, R98, 16777216 ;  /* 0x4b8000006262e820 */ /* 0x000fe20000400000 */
[----:B------:R-:W-:Y:S01]  /*5d70*/  LOP3.LUT R0, R41, 0x18, RZ, 0xc0, !PT ;  /* 0x0000001829007812 */ /* 0x000fe200078ec0ff */
[----:B------:R-:W0:Y:S01]  /*5d80*/  MUFU.RCP R13, R18 ;  /* 0x00000012000d7308 */ /* 0x000e220000001000 */
[----:B------:R-:W-:Y:S01]  /*5d90*/  LOP3.LUT R5, R4, 0xfc, RZ, 0xc0, !PT ;  /* 0x000000fc04057812 */ /* 0x000fe200078ec0ff */
[----:B------:R-:W-:-:S02]  /*5da0*/  IMAD R32, R32, 0x8, R3 ;  /* 0x0000000820207824 */ /* 0x000fc400078e0203 */
[----:B------:R-:W-:Y:S01]  /*5db0*/  FMUL R3, R24, 8388608 ;  /* 0x4b00000018037820 */ /* 0x000fe20000400000 */
[----:B------:R-:W-:Y:S01]  /*5dc0*/  SHF.R.U32.HI R4, RZ, 0x1, R9 ;  /* 0x00000001ff047819 */ /* 0x000fe20000011609 */
[----:B------:R-:W-:Y:S01]  /*5dd0*/  @P5 FMUL R86, R86, 0.25 ;  /* 0x3e80000056565820 */ /* 0x000fe20000400000 */
[----:B------:R-:W-:Y:S01]  /*5de0*/  LEA R5, R0, R5, 0x8 ;  /* 0x0000000500057211 */ /* 0x000fe200078e40ff */
[----:B------:R-:W-:Y:S01]  /*5df0*/  @P5 FMUL R94, R94, 0.25 ;  /* 0x3e8000005e5e5820 */ /* 0x000fe20000400000 */
[----:B------:R-:W-:Y:S01]  /*5e00*/  FSEL R31, R3, R24, !P1 ;  /* 0x00000018031f7208 */ /* 0x000fe20004800000 */
[----:B------:R-:W-:Y:S01]  /*5e10*/  @P5 FMUL R87, R87, 0.25 ;  /* 0x3e80000057575820 */ /* 0x000fe20000400000 */
[----:B------:R-:W-:Y:S01]  /*5e20*/  LOP3.LUT R34, R5, R4, RZ, 0x3c, !PT ;  /* 0x0000000405227212 */ /* 0x000fe200078e3cff */
[C---:B------:R-:W-:Y:S01]  /*5e30*/  FMUL R5, R26.reuse, 8388608 ;  /* 0x4b0000001a057820 */ /* 0x040fe20000400000 */
[----:B------:R-:W-:Y:S01]  /*5e40*/  LOP3.LUT R10, R41, 0xff, RZ, 0xc0, !PT ;  /* 0x000000ff290a7812 */ /* 0x000fe200078ec0ff */
[----:B------:R-:W-:Y:S01]  /*5e50*/  VIADD R3, R31, 0xc0cafb0d ;  /* 0xc0cafb0d1f037836 */ /* 0x000fe20000000000 */
[C---:B------:R-:W-:Y:S01]  /*5e60*/  FSETP.GEU.AND P6, PT, |R26|.reuse, 1.175494350822287508e-38, PT ;  /* 0x008000001a00780b */ /* 0x040fe20003fce200 */
[----:B------:R-:W-:Y:S01]  /*5e70*/  @P5 FMUL R95, R95, 0.25 ;  /* 0x3e8000005f5f5820 */ /* 0x000fe20000400000 */
[----:B------:R-:W-:Y:S01]  /*5e80*/  FSEL R33, R5, R26, !P2 ;  /* 0x0000001a05217208 */ /* 0x000fe20005000000 */
[----:B------:R-:W-:Y:S01]  /*5e90*/  @P5 FMUL R26, R26, 0.25 ;  /* 0x3e8000001a1a5820 */ /* 0x000fe20000400000 */
[----:B------:R-:W-:Y:S01]  /*5ea0*/  LOP3.LUT R4, R3, 0xff800000, RZ, 0xc0, !PT ;  /* 0xff80000003047812 */ /* 0x000fe200078ec0ff */
[C---:B0-----:R-:W-:Y:S01]  /*5eb0*/  FMUL R18, R13.reuse, R99 ;  /* 0x000000630d127220 */ /* 0x041fe20000400000 */
[----:B------:R-:W-:Y:S01]  /*5ec0*/  FSEL R3, RZ, -23, P1 ;  /* 0xc1b80000ff037808 */ /* 0x000fe20000800000 */
[----:B------:R-:W-:Y:S01]  /*5ed0*/  FMUL R20, R13, R98 ;  /* 0x000000620d147220 */ /* 0x000fe20000400000 */
[----:B------:R-:W-:Y:S01]  /*5ee0*/  I2FP.F32.S32 R6, R4 ;  /* 0x0000000400067245 */ /* 0x000fe20000201400 */
[----:B-1----:R-:W-:Y:S01]  /*5ef0*/  ULEA UR7, UR5, UR4, 0x18 ;  /* 0x0000000405077291 */ /* 0x002fe2000f8ec03f */
[----:B------:R-:W-:Y:S01]  /*5f00*/  FSETP.GT.AND P1, PT, |R15|, 8.50705917302346158658e+37, PT ;  /* 0x7e8000000f00780b */ /* 0x000fe20003f24200 */
[----:B------:R-:W-:Y:S01]  /*5f10*/  IMAD.IADD R4, R31, 0x1, -R4 ;  /* 0x000000011f047824 */ /* 0x000fe200078e0a04 */
[----:B------:R-:W-:Y:S01]  /*5f20*/  FSEL R5, RZ, -23, P2 ;  /* 0xc1b80000ff057808 */ /* 0x000fe20001000000 */
[----:B------:R-:W-:Y:S01]  /*5f30*/  FFMA.FTZ R3, R6, 1.1920928955078125e-07, R3 ;  /* 0x3400000006037823 */ /* 0x000fe20000010003 */
[----:B------:R-:W-:Y:S01]  /*5f40*/  FMUL R6, R15, 8388608 ;  /* 0x4b0000000f067820 */ /* 0x000fe20000400000 */
[----:B------:R-:W-:Y:S01]  /*5f50*/  FSETP.GEU.AND P2, PT, |R24|, 1.175494350822287508e-38, PT ;  /* 0x008000001800780b */ /* 0x000fe20003f4e200 */
[----:B------:R-:W-:Y:S01]  /*5f60*/  @!P6 FMUL R26, R26, 16777216 ;  /* 0x4b8000001a1ae820 */ /* 0x000fe20000400000 */
[----:B------:R-:W-:Y:S01]  /*5f70*/  ISETP.GE.U32.AND P0, PT, R10, 0x20, PT ;  /* 0x000000200a00780c */ /* 0x000fe20003f06070 */
[----:B------:R-:W-:Y:S01]  /*5f80*/  VIADD R10, R63, 0xc0cafb0d ;  /* 0xc0cafb0d3f0a7836 */ /* 0x000fe20000000000 */
[----:B------:R-:W-:Y:S01]  /*5f90*/  FSEL R36, R6, R15, !P3 ;  /* 0x0000000f06247208 */ /* 0x000fe20005800000 */
[----:B------:R-:W-:Y:S01]  /*5fa0*/  VIADD R6, R33, 0xc0cafb0d ;  /* 0xc0cafb0d21067836 */ /* 0x000fe20000000000 */
[----:B------:R-:W-:Y:S01]  /*5fb0*/  FSETP.GT.AND P3, PT, |R24|, 8.50705917302346158658e+37, PT ;  /* 0x7e8000001800780b */ /* 0x000fe20003f64200 */
[----:B------:R-:W-:Y:S01]  /*5fc0*/  MUFU.RCP R19, R26 ;  /* 0x0000001a00137308 */ /* 0x000fe20000001000 */
[----:B------:R-:W-:Y:S01]  /*5fd0*/  LOP3.LUT R12, R10, 0xff800000, RZ, 0xc0, !PT ;  /* 0xff8000000a0c7812 */ /* 0x000fe200078ec0ff */
[----:B------:R-:W-:Y:S01]  /*5fe0*/  @P1 FMUL R15, R15, 0.25 ;  /* 0x3e8000000f0f1820 */ /* 0x000fe20000400000 */
[----:B------:R-:W-:Y:S01]  /*5ff0*/  IADD3 R8, R36, -0x3f3504f3, RZ ;  /* 0xc0cafb0d24087810 */ /* 0x000fe20007ffe0ff */
[----:B------:R-:W-:Y:S01]  /*6000*/  @P1 FMUL R89, R89, 0.25 ;  /* 0x3e80000059591820 */ /* 0x000fe20000400000 */
[----:B------:R-:W-:Y:S01]  /*6010*/  I2FP.F32.S32 R14, R12 ;  /* 0x0000000c000e7245 */ /* 0x000fe20000201400 */
[----:B------:R-:W-:Y:S01]  /*6020*/  @!P4 FMUL R15, R15, 16777216 ;  /* 0x4b8000000f0fc820 */ /* 0x000fe20000400000 */
[----:B------:R-:W-:Y:S01]  /*6030*/  LOP3.LUT R6, R6, 0xff800000, RZ, 0xc0, !PT ;  /* 0xff80000006067812 */ /* 0x000fe200078ec0ff */
[----:B------:R-:W-:Y:S01]  /*6040*/  @P1 FMUL R97, R97, 0.25 ;  /* 0x3e80000061611820 */ /* 0x000fe20000400000 */
[----:B------:R-:W-:Y:S01]  /*6050*/  LOP3.LUT R9, R8, 0xff800000, RZ, 0xc0, !PT ;  /* 0xff80000008097812 */ /* 0x000fe200078ec0ff */
[----:B------:R-:W-:Y:S01]  /*6060*/  FFMA.FTZ R11, R14, 1.1920928955078125e-07, R11 ;  /* 0x340000000e0b7823 */ /* 0x000fe2000001000b */
[----:B------:R-:W-:Y:S01]  /*6070*/  I2FP.F32.S32 R8, R6 ;  /* 0x0000000600087245 */ /* 0x000fe20000201400 */
[----:B------:R-:W-:Y:S01]  /*6080*/  @P3 FMUL R24, R24, 0.25 ;  /* 0x3e80000018183820 */ /* 0x000fe20000400000 */
[----:B------:R-:W0:Y:S01]  /*6090*/  MUFU.RCP R14, R15 ;  /* 0x0000000f000e7308 */ /* 0x000e220000001000 */
[----:B------:R-:W-:Y:S01]  /*60a0*/  @P3 FMUL R85, R85, 0.25 ;  /* 0x3e80000055553820 */ /* 0x000fe20000400000 */
[----:B------:R-:W-:Y:S01]  /*60b0*/  @P3 FMUL R84, R84, 0.25 ;  /* 0x3e80000054543820 */ /* 0x000fe20000400000 */
[----:B------:R-:W-:Y:S01]  /*60c0*/  @!P2 FMUL R24, R24, 16777216 ;  /* 0x4b8000001818a820 */ /* 0x000fe20000400000 */
[----:B------:R-:W-:Y:S01]  /*60d0*/  @P3 FMUL R93, R93, 0.25 ;  /* 0x3e8000005d5d3820 */ /* 0x000fe20000400000 */
[----:B------:R-:W-:Y:S01]  /*60e0*/  @P3 FMUL R92, R92, 0.25 ;  /* 0x3e8000005c5c3820 */ /* 0x000fe20000400000 */
[----:B------:R-:W-:Y:S01]  /*60f0*/  I2FP.F32.S32 R10, R9 ;  /* 0x00000009000a7245 */ /* 0x000fe20000201400 */
[----:B------:R-:W-:Y:S01]  /*6100*/  @P1 FMUL R88, R88, 0.25 ;  /* 0x3e80000058581820 */ /* 0x000fe20000400000 */
[----:B------:R-:W1:Y:S01]  /*6110*/  MUFU.RCP R21, R24 ;  /* 0x0000001800157308 */ /* 0x000e620000001000 */
[----:B------:R-:W-:Y:S01]  /*6120*/  @P1 FMUL R96, R96, 0.25 ;  /* 0x3e80000060601820 */ /* 0x000fe20000400000 */
[----:B------:R-:W-:Y:S01]  /*6130*/  @!P4 FMUL R89, R89, 16777216 ;  /* 0x4b8000005959c820 */ /* 0x000fe20000400000 */
[----:B------:R-:W-:Y:S01]  /*6140*/  @!P4 FMUL R97, R97, 16777216 ;  /* 0x4b8000006161c820 */ /* 0x000fe20000400000 */
[----:B------:R-:W-:Y:S01]  /*6150*/  @!P2 FMUL R85, R85, 16777216 ;  /* 0x4b8000005555a820 */ /* 0x000fe20000400000 */
[----:B------:R-:W-:Y:S01]  /*6160*/  @!P2 FMUL R84, R84, 16777216 ;  /* 0x4b8000005454a820 */ /* 0x000fe20000400000 */
[----:B------:R-:W-:Y:S01]  /*6170*/  @!P2 FMUL R93, R93, 16777216 ;  /* 0x4b8000005d5da820 */ /* 0x000fe20000400000 */
[----:B------:R-:W-:Y:S01]  /*6180*/  @!P2 FMUL R92, R92, 16777216 ;  /* 0x4b8000005c5ca820 */ /* 0x000fe20000400000 */
[----:B------:R-:W-:Y:S01]  /*6190*/  LOP3.LUT R43, R41, 0x1c, RZ, 0xc0, !PT ;  /* 0x0000001c292b7812 */ /* 0x000fe200078ec0ff */
[----:B------:R-:W-:Y:S01]  /*61a0*/  @!P6 FMUL R86, R86, 16777216 ;  /* 0x4b8000005656e820 */ /* 0x000fe20000400000 */
[----:B------:R-:W-:Y:S01]  /*61b0*/  @!P6 FMUL R94, R94, 16777216 ;  /* 0x4b8000005e5ee820 */ /* 0x000fe20000400000 */
[----:B------:R-:W-:Y:S01]  /*61c0*/  @!P6 FMUL R87, R87, 16777216 ;  /* 0x4b8000005757e820 */ /* 0x000fe20000400000 */
[----:B------:R-:W-:Y:S01]  /*61d0*/  @!P6 FMUL R95, R95, 16777216 ;  /* 0x4b8000005f5fe820 */ /* 0x000fe20000400000 */
[----:B------:R-:W-:Y:S01]  /*61e0*/  FFMA.FTZ R8, R8, 1.1920928955078125e-07, R5 ;  /* 0x3400000008087823 */ /* 0x000fe20000010005 */
[----:B------:R-:W-:Y:S01]  /*61f0*/  FFMA.FTZ R10, R10, 1.1920928955078125e-07, R7 ;  /* 0x340000000a0a7823 */ /* 0x000fe20000010007 */
[C---:B------:R-:W-:Y:S01]  /*6200*/  FMUL R5, R13.reuse, R91 ;  /* 0x0000005b0d057220 */ /* 0x040fe20000400000 */
[----:B------:R-:W-:Y:S01]  /*6210*/  FMUL R7, R13, R90 ;  /* 0x0000005a0d077220 */ /* 0x000fe20000400000 */
[----:B------:R-:W-:Y:S01]  /*6220*/  @!P4 FMUL R88, R88, 16777216 ;  /* 0x4b8000005858c820 */ /* 0x000fe20000400000 */
[----:B------:R-:W-:Y:S01]  /*6230*/  @!P4 FMUL R96, R96, 16777216 ;  /* 0x4b8000006060c820 */ /* 0x000fe20000400000 */
[C---:B0-----:R-:W-:Y:S01]  /*6240*/  FMUL R13, R14.reuse, R89 ;  /* 0x000000590e0d7220 */ /* 0x041fe20000400000 */
[----:B------:R-:W-:Y:S01]  /*6250*/  FMUL R22, R14, R97 ;  /* 0x000000610e167220 */ /* 0x000fe20000400000 */
[C---:B-1----:R-:W-:Y:S01]  /*6260*/  FMUL R24, R21.reuse, R85 ;  /* 0x0000005515187220 */ /* 0x042fe20000400000 */
[C---:B------:R-:W-:Y:S01]  /*6270*/  FMUL R25, R21.reuse, R84 ;  /* 0x0000005415197220 */ /* 0x040fe20000400000 */
[C---:B------:R-:W-:Y:S01]  /*6280*/  FMUL R27, R21.reuse, R93 ;  /* 0x0000005d151b7220 */ /* 0x040fe20000400000 */
[----:B------:R-:W-:Y:S01]  /*6290*/  FMUL R30, R21, R92 ;  /* 0x0000005c151e7220 */ /* 0x000fe20000400000 */
[C---:B------:R-:W-:Y:S01]  /*62a0*/  FMUL R23, R19.reuse, R86 ;  /* 0x0000005613177220 */ /* 0x040fe20000400000 */
[C---:B------:R-:W-:Y:S01]  /*62b0*/  FMUL R28, R19.reuse, R94 ;  /* 0x0000005e131c7220 */ /* 0x040fe20000400000 */
[C---:B------:R-:W-:Y:S01]  /*62c0*/  FMUL R21, R19.reuse, R87 ;  /* 0x0000005713157220 */ /* 0x040fe20000400000 */
[----:B------:R-:W-:Y:S01]  /*62d0*/  FMUL R26, R19, R95 ;  /* 0x0000005f131a7220 */ /* 0x000fe20000400000 */
[----:B------:R-:W-:-:S02]  /*62e0*/  IMAD.IADD R32, R43, 0x1, R32 ;  /* 0x000000012b207824 */ /* 0x000fc400078e0220 */
[C---:B------:R-:W-:Y:S01]  /*62f0*/  FMUL R15, R14.reuse, R88 ;  /* 0x000000580e0f7220 */ /* 0x040fe20000400000 */
[----:B------:R-:W-:Y:S01]  /*6300*/  FMUL R14, R14, R96 ;  /* 0x000000600e0e7220 */ /* 0x000fe20000400000 */
[----:B------:R-:W-:Y:S01]  /*6310*/  F2FP.BF16.F32.PACK_AB R25, R25, R30 ;  /* 0x0000001e1919723e */ /* 0x000fe200000010ff */
[----:B------:R-:W-:Y:S01]  /*6320*/  IMAD.IADD R9, R36, 0x1, -R9 ;  /* 0x0000000124097824 */ /* 0x000fe200078e0a09 */
[----:B------:R-:W-:Y:S01]  /*6330*/  F2FP.BF16.F32.PACK_AB R24, R24, R27 ;  /* 0x0000001b1818723e */ /* 0x000fe200000010ff */
[----:B------:R-:W-:Y:S01]  /*6340*/  IMAD.IADD R6, R33, 0x1, -R6 ;  /* 0x0000000121067824 */ /* 0x000fe200078e0a06 */
[----:B------:R-:W-:Y:S01]  /*6350*/  F2FP.BF16.F32.PACK_AB R13, R13, R22 ;  /* 0x000000160d0d723e */ /* 0x000fe200000010ff */
[----:B------:R-:W-:Y:S01]  /*6360*/  IMAD.IADD R12, R63, 0x1, -R12 ;  /* 0x000000013f0c7824 */ /* 0x000fe200078e0a0c */
[----:B------:R-:W-:Y:S01]  /*6370*/  F2FP.BF16.F32.PACK_AB R23, R23, R28 ;  /* 0x0000001c1717723e */ /* 0x000fe200000010ff */
[----:B------:R-:W-:Y:S01]  /*6380*/  STS [R32+UR7], R25 ;  /* 0x0000001920007988 */ /* 0x000fe20008000807 */
[----:B------:R-:W-:Y:S01]  /*6390*/  F2FP.BF16.F32.PACK_AB R21, R21, R26 ;  /* 0x0000001a1515723e */ /* 0x000fe200000010ff */
[----:B------:R-:W-:Y:S01]  /*63a0*/  FADD R9, R9, -1 ;  /* 0xbf80000009097421 */ /* 0x000fe20000000000 */
[----:B------:R-:W-:Y:S01]  /*63b0*/  F2FP.BF16.F32.PACK_AB R20, R7, R20 ;  /* 0x000000140714723e */ /* 0x000fe200000010ff */
[----:B------:R-:W-:Y:S01]  /*63c0*/  STS [R32+UR7+0x80], R24 ;  /* 0x0000801820007988 */ /* 0x000fe20008000807 */
[----:B------:R-:W-:Y:S01]  /*63d0*/  LOP3.LUT R22, R32, 0x20, RZ, 0x3c, !PT ;  /* 0x0000002020167812 */ /* 0x000fe200078e3cff */
[----:B------:R-:W-:Y:S01]  /*63e0*/  FADD R6, R6, -1 ;  /* 0xbf80000006067421 */ /* 0x000fe20000000000 */
[----:B------:R-:W-:Y:S01]  /*63f0*/  LOP3.LUT R7, R32, 0x40, RZ, 0x3c, !PT ;  /* 0x0000004020077812 */ /* 0x000fe200078e3cff */
[----:B------:R-:W-:Y:S01]  /*6400*/  FADD R4, R4, -1 ;  /* 0xbf80000004047421 */ /* 0x000fe20000000000 */
[----:B------:R-:W-:Y:S01]  /*6410*/  F2FP.BF16.F32.PACK_AB R14, R15, R14 ;  /* 0x0000000e0f0e723e */ /* 0x000fe200000010ff */
[----:B------:R-:W-:Y:S01]  /*6420*/  STS [R22+UR7+0x800], R23 ;  /* 0x0008001716007988 */ /* 0x000fe20008000807 */
[----:B------:R-:W-:Y:S01]  /*6430*/  MOV R26, 0x3dc6b27f ;  /* 0x3dc6b27f001a7802 */ /* 0x000fe20000000f00 */
[----:B------:R-:W-:Y:S01]  /*6440*/  ULDC.64 UR4, c[0x0][0x270] ;  /* 0x00009c0000047ab9 */ /* 0x000fe20000000a00 */
[----:B------:R-:W-:Y:S01]  /*6450*/  F2FP.BF16.F32.PACK_AB R18, R5, R18 ;  /* 0x000000120512723e */ /* 0x000fe200000010ff */
[----:B------:R-:W-:Y:S01]  /*6460*/  STS [R22+UR7+0x880], R21 ;  /* 0x0008801516007988 */ /* 0x000fe20008000807 */
[----:B------:R-:W-:Y:S01]  /*6470*/  SHF.R.U32.HI R15, RZ, 0x5, R41 ;  /* 0x00000005ff0f7819 */ /* 0x000fe20000011629 */
[----:B------:R-:W-:Y:S01]  /*6480*/  FFMA.FTZ R5, R4, R26, -0.16845393180847167969 ;  /* 0xbe2c7f3004057423 */ /* 0x000fe2000001001a */
[----:B------:R-:W-:Y:S01]  /*6490*/  LOP3.LUT R19, R32, 0x60, RZ, 0x3c, !PT ;  /* 0x0000006020137812 */ /* 0x000fe200078e3cff */
[----:B------:R0:W-:Y:S01]  /*64a0*/  STS [R7+UR7+0x1080], R13 ;  /* 0x0010800d07007988 */ /* 0x0001e20008000807 */
[----:B------:R-:W-:Y:S01]  /*64b0*/  SGXT.U32 R15, R15, 0x3 ;  /* 0x000000030f0f781a */ /* 0x000fe20000000000 */
[C---:B------:R-:W-:Y:S01]  /*64c0*/  FFMA.FTZ R5, R4.reuse, R5, 0.1716887056827545166 ;  /* 0x3e2fcf2a04057423 */ /* 0x040fe20000010005 */
[----:B------:R-:W-:Y:S01]  /*64d0*/  ISETP.GE.U32.AND P1, PT, R31, 0x7f800000, PT ;  /* 0x7f8000001f00780c */ /* 0x000fe20003f26070 */
[----:B------:R1:W-:Y:S01]  /*64e0*/  STS [R7+UR7+0x1000], R14 ;  /* 0x0010000e07007988 */ /* 0x0003e20008000807 */
[----:B------:R-:W-:Y:S01]  /*64f0*/  ISETP.GE.U32.AND P6, PT, R33, 0x7f800000, PT ;  /* 0x7f8000002100780c */ /* 0x000fe20003fc6070 */
[----:B------:R-:W-:Y:S01]  /*6500*/  FFMA.FTZ R5, R4, R5, -0.17900948226451873779 ;  /* 0xbe374e4304057423 */ /* 0x000fe20000010005 */
[----:B--2---:R-:W-:Y:S01]  /*6510*/  IMAD R15, R15, R42, RZ ;  /* 0x0000002a0f0f7224 */ /* 0x004fe200078e02ff */
[----:B------:R-:W-:Y:S01]  /*6520*/  STS [R19+UR7+0x1800], R20 ;  /* 0x0018001413007988 */ /* 0x000fe20008000807 */
[----:B------:R-:W-:Y:S01]  /*6530*/  ISETP.GE.U32.AND P4, PT, R36, 0x7f800000, PT ;  /* 0x7f8000002400780c */ /* 0x000fe20003f86070 */
[----:B0-----:R-:W-:Y:S01]  /*6540*/  FADD R13, R12, -1 ;  /* 0xbf8000000c0d7421 */ /* 0x001fe20000000000 */
[CC--:B------:R-:W-:Y:S01]  /*6550*/  FFMA.FTZ R12, R9.reuse, R26.reuse, -0.16845393180847167969 ;  /* 0xbe2c7f30090c7423 */ /* 0x0c0fe2000001001a */
[----:B------:R-:W-:Y:S01]  /*6560*/  FFMA.FTZ R5, R4, R5, 0.20512372255325317383 ;  /* 0x3e520bf404057423 */ /* 0x000fe20000010005 */
[----:B------:R0:W-:Y:S01]  /*6570*/  STS [R19+UR7+0x1880], R18 ;  /* 0x0018801213007988 */ /* 0x0001e20008000807 */
[----:B-1----:R-:W-:Y:S01]  /*6580*/  FFMA.FTZ R7, R6, R26, -0.16845393180847167969 ;  /* 0xbe2c7f3006077423 */ /* 0x002fe2000001001a */
[----:B------:R-:W-:Y:S01]  /*6590*/  FFMA.FTZ R12, R9, R12, 0.1716887056827545166 ;  /* 0x3e2fcf2a090c7423 */ /* 0x000fe2000001000c */
[----:B------:R-:W-:Y:S01]  /*65a0*/  FFMA.FTZ R14, R13, R26, -0.16845393180847167969 ;  /* 0xbe2c7f300d0e7423 */ /* 0x000fe2000001001a */
[----:B------:R-:W-:Y:S01]  /*65b0*/  FFMA.FTZ R5, R4, R5, -0.24046532809734344482 ;  /* 0xbe763c8b04057423 */ /* 0x000fe20000010005 */
[----:B------:R-:W-:Y:S01]  /*65c0*/  FFMA.FTZ R7, R6, R7, 0.1716887056827545166 ;  /* 0x3e2fcf2a06077423 */ /* 0x000fe20000010007 */
[----:B------:R-:W-:Y:S01]  /*65d0*/  FFMA.FTZ R12, R9, R12, -0.17900948226451873779 ;  /* 0xbe374e43090c7423 */ /* 0x000fe2000001000c */
[----:B------:R-:W-:Y:S01]  /*65e0*/  FFMA.FTZ R14, R13, R14, 0.1716887056827545166 ;  /* 0x3e2fcf2a0d0e7423 */ /* 0x000fe2000001000e */
[----:B------:R-:W-:Y:S01]  /*65f0*/  FFMA.FTZ R5, R4, R5, 0.28857114911079406738 ;  /* 0x3e93bf9904057423 */ /* 0x000fe20000010005 */
[C---:B------:R-:W-:Y:S01]  /*6600*/  FFMA.FTZ R7, R6.reuse, R7, -0.17900948226451873779 ;  /* 0xbe374e4306077423 */ /* 0x040fe20000010007 */
[----:B------:R-:W-:Y:S01]  /*6610*/  FFMA.FTZ R12, R9, R12, 0.20512372255325317383 ;  /* 0x3e520bf4090c7423 */ /* 0x000fe2000001000c */
[----:B------:R-:W-:Y:S01]  /*6620*/  FFMA.FTZ R14, R13, R14, -0.17900948226451873779 ;  /* 0xbe374e430d0e7423 */ /* 0x000fe2000001000e */
[----:B------:R-:W-:Y:S01]  /*6630*/  BAR.SYNC.DEFER_BLOCKING 0x0 ;  /* 0x0000000000007b1d */ /* 0x000fe20000010000 */
[----:B------:R-:W-:Y:S01]  /*6640*/  FFMA.FTZ R7, R6, R7, 0.20512372255325317383 ;  /* 0x3e520bf406077423 */ /* 0x000fe20000010007 */
[----:B------:R-:W-:Y:S01]  /*6650*/  FFMA.FTZ R12, R9, R12, -0.24046532809734344482 ;  /* 0xbe763c8b090c7423 */ /* 0x000fe2000001000c */
[----:B------:R-:W-:Y:S01]  /*6660*/  FFMA.FTZ R14, R13, R14, 0.20512372255325317383 ;  /* 0x3e520bf40d0e7423 */ /* 0x000fe2000001000e */
[----:B------:R-:W-:Y:S01]  /*6670*/  FFMA.FTZ R5, R4, R5, -0.36067417263984680176 ;  /* 0xbeb8aa4904057423 */ /* 0x000fe20000010005 */
[----:B------:R-:W-:Y:S01]  /*6680*/  FFMA.FTZ R7, R6, R7, -0.24046532809734344482 ;  /* 0xbe763c8b06077423 */ /* 0x000fe20000010007 */
[----:B------:R-:W-:Y:S01]  /*6690*/  FFMA.FTZ R12, R9, R12, 0.28857114911079406738 ;  /* 0x3e93bf99090c7423 */ /* 0x000fe2000001000c */
[----:B0-----:R-:W-:Y:S01]  /*66a0*/  LEA R18, R42, R15, 0x3 ;  /* 0x0000000f2a127211 */ /* 0x001fe200078e18ff */
[----:B------:R-:W-:Y:S01]  /*66b0*/  FFMA.FTZ R14, R13, R14, -0.24046532809734344482 ;  /* 0xbe763c8b0d0e7423 */ /* 0x000fe2000001000e */
[----:B------:R-:W-:Y:S01]  /*66c0*/  FFMA.FTZ R7, R6, R7, 0.28857114911079406738 ;  /* 0x3e93bf9906077423 */ /* 0x000fe20000010007 */
[----:B------:R-:W-:Y:S01]  /*66d0*/  FFMA.FTZ R12, R9, R12, -0.36067417263984680176 ;  /* 0xbeb8aa49090c7423 */ /* 0x000fe2000001000c */
[----:B------:R-:W-:Y:S01]  /*66e0*/  FFMA.FTZ R5, R4, R5, 0.48089820146560668945 ;  /* 0x3ef6384a04057423 */ /* 0x000fe20000010005 */
[----:B------:R-:W-:Y:S01]  /*66f0*/  FFMA.FTZ R14, R13, R14, 0.28857114911079406738 ;  /* 0x3e93bf990d0e7423 */ /* 0x000fe2000001000e */
[----:B------:R-:W-:Y:S01]  /*6700*/  FFMA.FTZ R7, R6, R7, -0.36067417263984680176 ;  /* 0xbeb8aa4906077423 */ /* 0x000fe20000010007 */
[----:B------:R-:W-:Y:S01]  /*6710*/  FFMA.FTZ R12, R9, R12, 0.48089820146560668945 ;  /* 0x3ef6384a090c7423 */ /* 0x000fe2000001000c */
[----:B------:R-:W-:-:S02]  /*6720*/  IMAD R19, R42, 0x8, R18 ;  /* 0x000000082a137824 */ /* 0x000fc400078e0212 */
[----:B------:R-:W-:Y:S01]  /*6730*/  FFMA.FTZ R5, R4, R5, -0.72134751081466674805 ;  /* 0xbf38aa3b04057423 */ /* 0x000fe20000010005 */
[----:B------:R-:W-:Y:S01]  /*6740*/  FFMA.FTZ R7, R6, R7, 0.48089820146560668945 ;  /* 0x3ef6384a06077423 */ /* 0x000fe20000010007 */
[----:B------:R-:W-:Y:S01]  /*6750*/  FFMA.FTZ R12, R9, R12, -0.72134751081466674805 ;  /* 0xbf38aa3b090c7423 */ /* 0x000fe2000001000c */
[----:B------:R-:W-:Y:S01]  /*6760*/  FFMA.FTZ R14, R13, R14, -0.36067417263984680176 ;  /* 0xbeb8aa490d0e7423 */ /* 0x000fe2000001000e */
[----:B------:R-:W-:Y:S02]  /*6770*/  IMAD R20, R42, 0x8, R19 ;  /* 0x000000082a147824 */ /* 0x000fe400078e0213 */
[----:B------:R-:W-:Y:S01]  /*6780*/  FFMA.FTZ R7, R6, R7, -0.72134751081466674805 ;  /* 0xbf38aa3b06077423 */ /* 0x000fe20000010007 */
[----:B------:R-:W-:Y:S01]  /*6790*/  FMUL R12, R9, R12 ;  /* 0x0000000c090c7220 */ /* 0x000fe20000400000 */
[----:B------:R-:W-:Y:S01]  /*67a0*/  FMUL R5, R4, R5 ;  /* 0x0000000504057220 */ /* 0x000fe20000400000 */
[----:B------:R-:W-:Y:S01]  /*67b0*/  FFMA.FTZ R14, R13, R14, 0.48089820146560668945 ;  /* 0x3ef6384a0d0e7423 */ /* 0x000fe2000001000e */
[----:B------:R-:W-:Y:S01]  /*67c0*/  FMUL R7, R6, R7 ;  /* 0x0000000706077220 */ /* 0x000fe20000400000 */
[----:B------:R-:W-:Y:S01]  /*67d0*/  FMUL R12, R9, R12 ;  /* 0x0000000c090c7220 */ /* 0x000fe20000400000 */
[----:B------:R-:W-:-:S02]  /*67e0*/  IMAD R21, R42, 0x8, R20 ;  /* 0x000000082a157824 */ /* 0x000fc400078e0214 */
[----:B------:R-:W-:Y:S01]  /*67f0*/  FMUL R5, R4, R5 ;  /* 0x0000000504057220 */ /* 0x000fe20000400000 */
[C---:B------:R-:W-:Y:S01]  /*6800*/  FMUL R7, R6.reuse, R7 ;  /* 0x0000000706077220 */ /* 0x040fe20000400000 */
[----:B------:R-:W-:Y:S01]  /*6810*/  FFMA.FTZ R9, R9, 1.4426950216293334961, R12 ;  /* 0x3fb8aa3b09097823 */ /* 0x000fe2000001000c */
[----:B------:R-:W-:Y:S01]  /*6820*/  FFMA.FTZ R14, R13, R14, -0.72134751081466674805 ;  /* 0xbf38aa3b0d0e7423 */ /* 0x000fe2000001000e */
[----:B------:R-:W-:Y:S01]  /*6830*/  ISETP.GE.U32.AND P5, PT, R63, 0x7f800000, PT ;  /* 0x7f8000003f00780c */ /* 0x000fe20003fa6070 */
[----:B------:R-:W-:Y:S01]  /*6840*/  FFMA.FTZ R7, R6, 1.4426950216293334961, R7 ;  /* 0x3fb8aa3b06077823 */ /* 0x000fe20000010007 */
[----:B------:R-:W-:Y:S01]  /*6850*/  FADD R39, R10, R9 ;  /* 0x000000090a277221 */ /* 0x000fe20000000000 */
[----:B------:R-:W-:Y:S01]  /*6860*/  FFMA.FTZ R4, R4, 1.4426950216293334961, R5 ;  /* 0x3fb8aa3b04047823 */ /* 0x000fe20000010005 */
[----:B------:R-:W-:Y:S01]  /*6870*/  LEA R22, R42, R21, 0x3 ;  /* 0x000000152a167211 */ /* 0x000fe200078e18ff */
[----:B------:R-:W-:Y:S01]  /*6880*/  FADD R38, R8, R7 ;  /* 0x0000000708267221 */ /* 0x000fe20000000000 */
[----:B------:R-:W-:Y:S01]  /*6890*/  FMUL R14, R13, R14 ;  /* 0x0000000e0d0e7220 */ /* 0x000fe20000400000 */
[----:B------:R-:W0:Y:S01]  /*68a0*/  LDC.64 R8, c[0x0][0x228] ;  /* 0x00008a00ff087b82 */ /* 0x000e220000000a00 */
[----:B------:R-:W1:Y:S01]  /*68b0*/  LDS R47, [R34+UR7] ;  /* 0x00000007222f7984 */ /* 0x000e620008000800 */
[----:B------:R-:W-:Y:S01]  /*68c0*/  FADD R3, R3, R4 ;  /* 0x0000000403037221 */ /* 0x000fe20000000000 */
[C---:B------:R-:W-:Y:S01]  /*68d0*/  IMAD R23, R42.reuse, 0x8, R22 ;  /* 0x000000082a177824 */ /* 0x040fe200078e0216 */
[----:B------:R-:W-:Y:S01]  /*68e0*/  @P1 MOV R4, 0x7f800000 ;  /* 0x7f80000000041802 */ /* 0x000fe20000000f00 */
[----:B------:R-:W2:Y:S01]  /*68f0*/  LDS R49, [R34+UR7+0x100] ;  /* 0x0001000722317984 */ /* 0x000ea20008000800 */
[----:B------:R-:W-:Y:S01]  /*6900*/  FMUL R14, R13, R14 ;  /* 0x0000000e0d0e7220 */ /* 0x000fe20000400000 */
[----:B------:R-:W-:Y:S01]  /*6910*/  @P6 IMAD.MOV.U32 R6, RZ, RZ, 0x7f800000 ;  /* 0x7f800000ff066424 */ /* 0x000fe200078e00ff */
[----:B------:R-:W-:Y:S01]  /*6920*/  UIMAD UR4, UR6, UR4, URZ ;  /* 0x00000004060472a4 */ /* 0x000fe2000f8e023f */
[----:B------:R-:W3:Y:S01]  /*6930*/  LDS R51, [R34+UR7+0x200] ;  /* 0x0002000722337984 */ /* 0x000ee20008000800 */
[----:B------:R-:W-:-:S02]  /*6940*/  IMAD R25, R42, 0x8, R23 ;  /* 0x000000082a197824 */ /* 0x000fc400078e0217 */
[----:B------:R-:W-:Y:S01]  /*6950*/  @P1 FFMA.FTZ R3, R31, R4, +INF ;  /* 0x7f8000001f031423 */ /* 0x000fe20000010004 */
[----:B------:R-:W-:Y:S01]  /*6960*/  @P4 IMAD.MOV.U32 R5, RZ, RZ, 0x7f800000 ;  /* 0x7f800000ff054424 */ /* 0x000fe200078e00ff */
[----:B------:R-:W4:Y:S01]  /*6970*/  LDS R53, [R34+UR7+0x300] ;  /* 0x0003000722357984 */ /* 0x000f220008000800 */
[----:B------:R-:W-:Y:S01]  /*6980*/  FFMA.FTZ R14, R13, 1.4426950216293334961, R14 ;  /* 0x3fb8aa3b0d0e7823 */ /* 0x000fe2000001000e */
[----:B------:R-:W-:Y:S01]  /*6990*/  @P6 FFMA.FTZ R38, R33, R6, +INF ;  /* 0x7f80000021266423 */ /* 0x000fe20000010006 */
[----:B------:R-:W-:Y:S01]  /*69a0*/  IMAD R4, R252, UR5, RZ ;  /* 0x00000005fc047c24 */ /* 0x000fe2000f8e02ff */
[----:B------:R-:W5:Y:S01]  /*69b0*/  LDS R55, [R34+UR7+0x400] ;  /* 0x0004000722377984 */ /* 0x000f620008000800 */
[----:B------:R-:W-:Y:S02]  /*69c0*/  @P5 IMAD.MOV.U32 R6, RZ, RZ, 0x7f800000 ;  /* 0x7f800000ff065424 */ /* 0x000fe400078e00ff */
[----:B------:R-:W-:Y:S01]  /*69d0*/  @P4 FFMA.FTZ R39, R36, R5, +INF ;  /* 0x7f80000024274423 */ /* 0x000fe20000010005 */
[----:B------:R-:W-:Y:S01]  /*69e0*/  IMAD R27, R42, 0x8, R25 ;  /* 0x000000082a1b7824 */ /* 0x000fe200078e0219 */
[----:B------:R-:W5:Y:S01]  /*69f0*/  LDS R57, [R34+UR7+0x500] ;  /* 0x0005000722397984 */ /* 0x000f620008000800 */
[----:B------:R-:W-:Y:S01]  /*6a00*/  USHF.L.U32 UR8, UR4, 0x1, URZ ;  /* 0x0000000104087899 */ /* 0x000fe2000800063f */
[----:B------:R-:W-:Y:S01]  /*6a10*/  FADD R40, R11, R14 ;  /* 0x0000000e0b287221 */ /* 0x000fe20000000000 */
[----:B------:R-:W-:Y:S01]  /*6a20*/  IMAD.SHL.U32 R5, R4, 0x2, RZ ;  /* 0x0000000204057824 */ /* 0x000fe200078e00ff */
[----:B------:R-:W5:Y:S01]  /*6a30*/  LDS R59, [R34+UR7+0x600] ;  /* 0x00060007223b7984 */ /* 0x000f620008000800 */
[----:B------:R-:W-:Y:S01]  /*6a40*/  @P5 FFMA.FTZ R40, R63, R6, +INF ;  /* 0x7f8000003f285423 */ /* 0x000fe20000010006 */
[----:B------:R-:W-:Y:S01]  /*6a50*/  IMAD R29, R42, 0x8, R27 ;  /* 0x000000082a1d7824 */ /* 0x000fe200078e021b */
[----:B------:R-:W-:Y:S01]  /*6a60*/  UIMAD.WIDE UR4, UR4, 0x2, URZ ;  /* 0x00000002040478a5 */ /* 0x000fe2000f8e023f */
[----:B------:R-:W5:Y:S01]  /*6a70*/  LDS R61, [R34+UR7+0x700] ;  /* 0x00070007223d7984 */ /* 0x000f620008000800 */
[----:B------:R-:W-:Y:S01]  /*6a80*/  IMAD.SHL.U32 R6, R41, 0x10, RZ ;  /* 0x0000001029067824 */ /* 0x000fe200078e00ff */
[----:B------:R-:W-:Y:S01]  /*6a90*/  FSETP.NEU.AND P1, PT, R36, RZ, PT ;  /* 0x000000ff2400720b */ /* 0x000fe20003f2d000 */
[----:B------:R-:W-:Y:S01]  /*6aa0*/  IMAD.HI R4, R4, 0x2, RZ ;  /* 0x0000000204047827 */ /* 0x000fe200078e02ff */
[----:B------:R-:W-:-:S02]  /*6ab0*/  FSETP.NEU.AND P3, PT, R31, RZ, PT ;  /* 0x000000ff1f00720b */ /* 0x000fc40003f6d000 */
[----:B0-----:R-:W-:Y:S01]  /*6ac0*/  IADD3 R36, P4, P5, R5, UR8, R8 ;  /* 0x0000000805247c10 */ /* 0x001fe2000fd9e008 */
[----:B------:R-:W-:Y:S01]  /*6ad0*/  IMAD R31, R42, 0x8, R29 ;  /* 0x000000082a1f7824 */ /* 0x000fe200078e021d */
[----:B------:R-:W-:Y:S01]  /*6ae0*/  LOP3.LUT R6, R6, 0x70, RZ, 0xc0, !PT ;  /* 0x0000007006067812 */ /* 0x000fe200078ec0ff */
[----:B------:R-:W-:Y:S01]  /*6af0*/  ULDC UR4, c[0x0][0x27c] ;  /* 0x00009f0000047ab9 */ /* 0x000fe20000000800 */
[----:B------:R-:W-:Y:S01]  /*6b00*/  IADD3.X R44, R4, UR5, R9, P4, P5 ;  /* 0x00000005042c7c10 */ /* 0x000fe2000a7ea409 */
[----:B------:R-:W-:Y:S01]  /*6b10*/  UIMAD UR4, UR6, UR4, URZ ;  /* 0x00000004060472a4 */ /* 0x000fe2000f8e023f */
[----:B------:R-:W-:Y:S01]  /*6b20*/  FSETP.NEU.AND P2, PT, R33, RZ, PT ;  /* 0x000000ff2100720b */ /* 0x000fe20003f4d000 */
[----:B------:R-:W-:Y:S01]  /*6b30*/  VIADD R45, R6, UR7 ;  /* 0x00000007062d7c36 */ /* 0x000fe20008000000 */
[-C--:B------:R-:W-:Y:S01]  /*6b40*/  LEA R4, P4, R15, R36.reuse, 0x1 ;  /* 0x000000240f047211 */ /* 0x080fe200078808ff */
[----:B------:R-:W-:Y:S01]  /*6b50*/  USHF.L.U32 UR6, UR4, 0x2, URZ ;  /* 0x0000000204067899 */ /* 0x000fe2000800063f */
[----:B------:R-:W-:Y:S01]  /*6b60*/  LEA R33, R42, R31, 0x3 ;  /* 0x0000001f2a217211 */ /* 0x000fe200078e18ff */
[----:B------:R-:W-:Y:S01]  /*6b70*/  UIMAD.WIDE UR4, UR4, 0x4, URZ ;  /* 0x00000004040478a5 */ /* 0x000fe2000f8e023f */
[----:B------:R-:W-:-:S02]  /*6b80*/  LEA R6, P6, R18, R36, 0x1 ;  /* 0x0000002412067211 */ /* 0x000fc400078c08ff */
[----:B------:R-:W-:Y:S01]  /*6b90*/  LEA R8, P5, R19, R36, 0x1 ;  /* 0x0000002413087211 */ /* 0x000fe200078a08ff */
[----:B------:R-:W-:Y:S01]  /*6ba0*/  IMAD R35, R42, 0x8, R33 ;  /* 0x000000082a237824 */ /* 0x000fe200078e0221 */
[----:B------:R-:W-:Y:S02]  /*6bb0*/  LEA.HI.X.SX32 R5, R15, R44, 0x1, P4 ;  /* 0x0000002c0f057211 */ /* 0x000fe400020f0eff */
[----:B------:R-:W-:Y:S02]  /*6bc0*/  LEA R10, P4, R20, R36, 0x1 ;  /* 0x00000024140a7211 */ /* 0x000fe400078808ff */
[----:B------:R-:W-:Y:S01]  /*6bd0*/  LEA.HI.X.SX32 R7, R18, R44, 0x1, P6 ;  /* 0x0000002c12077211 */ /* 0x000fe200030f0eff */
[----:B-1----:R-:W-:Y:S01]  /*6be0*/  STG.E.U16 desc[UR10][R4.64], R47 ;  /* 0x0000002f04007986 */ /* 0x002fe2000c10150a */
[----:B------:R-:W-:Y:S02]  /*6bf0*/  LEA R12, P6, R21, R36, 0x1 ;  /* 0x00000024150c7211 */ /* 0x000fe400078c08ff */
[----:B------:R-:W-:Y:S01]  /*6c00*/  LEA.HI.X.SX32 R9, R19, R44, 0x1, P5 ;  /* 0x0000002c13097211 */ /* 0x000fe200028f0eff */
[----:B--2---:R-:W-:Y:S01]  /*6c10*/  STG.E.U16 desc[UR10][R6.64], R49 ;  /* 0x0000003106007986 */ /* 0x004fe2000c10150a */
[----:B------:R-:W-:-:S02]  /*6c20*/  LEA R14, P5, R22, R36, 0x1 ;  /* 0x00000024160e7211 */ /* 0x000fc400078a08ff */
[----:B------:R-:W-:Y:S01]  /*6c30*/  LEA.HI.X.SX32 R11, R20, R44, 0x1, P4 ;  /* 0x0000002c140b7211 */ /* 0x000fe200020f0eff */
[----:B---3--:R0:W-:Y:S01]  /*6c40*/  STG.E.U16 desc[UR10][R8.64], R51 ;  /* 0x0000003308007986 */ /* 0x0081e2000c10150a */
[----:B------:R-:W-:Y:S02]  /*6c50*/  LEA R18, P4, R23, R36, 0x1 ;  /* 0x0000002417127211 */ /* 0x000fe400078808ff */
[C---:B------:R-:W-:Y:S01]  /*6c60*/  LEA R37, R42.reuse, R35, 0x3 ;  /* 0x000000232a257211 */ /* 0x040fe200078e18ff */
[----:B----4-:R1:W-:Y:S01]  /*6c70*/  STG.E.U16 desc[UR10][R10.64], R53 ;  /* 0x000000350a007986 */ /* 0x0103e2000c10150a */
[----:B------:R-:W-:Y:S02]  /*6c80*/  LEA.HI.X.SX32 R13, R21, R44, 0x1, P6 ;  /* 0x0000002c150d7211 */ /* 0x000fe400030f0eff */
[----:B------:R-:W-:Y:S01]  /*6c90*/  LEA R20, P6, R25, R36, 0x1 ;  /* 0x0000002419147211 */ /* 0x000fe200078c08ff */
[----:B------:R-:W-:Y:S01]  /*6ca0*/  IMAD R41, R42, 0x8, R37 ;  /* 0x000000082a297824 */ /* 0x000fe200078e0225 */
[----:B------:R-:W-:Y:S01]  /*6cb0*/  LEA.HI.X.SX32 R15, R22, R44, 0x1, P5 ;  /* 0x0000002c160f7211 */ /* 0x000fe200028f0eff */
[----:B-----5:R2:W-:Y:S01]  /*6cc0*/  STG.E.U16 desc[UR10][R12.64], R55 ;  /* 0x000000370c007986 */ /* 0x0205e2000c10150a */
[----:B------:R-:W-:Y:S01]  /*6cd0*/  LEA R22, P5, R27, R36, 0x1 ;  /* 0x000000241b167211 */ /* 0x000fe200078a08ff */
[----:B0-----:R-:W0:Y:S01]  /*6ce0*/  LDC.64 R8, c[0x0][0x230] ;  /* 0x00008c00ff087b82 */ /* 0x001e220000000a00 */
[----:B------:R-:W-:Y:S01]  /*6cf0*/  LEA.HI.X.SX32 R19, R23, R44, 0x1, P4 ;  /* 0x0000002c17137211 */ /* 0x000fe200020f0eff */
[----:B------:R3:W-:Y:S01]  /*6d00*/  STG.E.U16 desc[UR10][R14.64], R57 ;  /* 0x000000390e007986 */ /* 0x0007e2000c10150a */
[----:B------:R-:W-:-:S02]  /*6d10*/  LEA R24, P4, R29, R36, 0x1 ;  /* 0x000000241d187211 */ /* 0x000fc400078808ff */
[----:B------:R-:W-:Y:S01]  /*6d20*/  LEA.HI.X.SX32 R21, R25, R44, 0x1, P6 ;  /* 0x0000002c19157211 */ /* 0x000fe200030f0eff */
[----:B------:R4:W-:Y:S01]  /*6d30*/  STG.E.U16 desc[UR10][R18.64], R59 ;  /* 0x0000003b12007986 */ /* 0x0009e2000c10150a */
[----:B------:R-:W-:Y:S02]  /*6d40*/  LEA R26, P6, R31, R36, 0x1 ;  /* 0x000000241f1a7211 */ /* 0x000fe400078c08ff */
[----:B------:R-:W-:Y:S01]  /*6d50*/  LEA.HI.X.SX32 R23, R27, R44, 0x1, P5 ;  /* 0x0000002c1b177211 */ /* 0x000fe200028f0eff */
[----:B------:R-:W-:Y:S01]  /*6d60*/  STG.E.U16 desc[UR10][R20.64], R61 ;  /* 0x0000003d14007986 */ /* 0x000fe2000c10150a */
[----:B------:R-:W-:Y:S02]  /*6d70*/  LEA R28, P5, R33, R36, 0x1 ;  /* 0x00000024211c7211 */ /* 0x000fe400078a08ff */
[----:B------:R-:W-:Y:S02]  /*6d80*/  LEA.HI.X.SX32 R25, R29, R44, 0x1, P4 ;  /* 0x0000002c1d197211 */ /* 0x000fe400020f0eff */
[----:B------:R-:W-:-:S02]  /*6d90*/  LEA R30, P4, R35, R36, 0x1 ;  /* 0x00000024231e7211 */ /* 0x000fc400078808ff */
[----:B------:R-:W-:Y:S02]  /*6da0*/  LEA R42, R42, R41, 0x3 ;  /* 0x000000292a2a7211 */ /* 0x000fe400078e18ff */
[----:B------:R-:W-:Y:S02]  /*6db0*/  LEA.HI.X.SX32 R27, R31, R44, 0x1, P6 ;  /* 0x0000002c1f1b7211 */ /* 0x000fe400030f0eff */
[----:B------:R-:W-:Y:S02]  /*6dc0*/  LEA.HI R45, R0, R45, RZ, 0x1f ;  /* 0x0000002d002d7211 */ /* 0x000fe400078ff8ff */
[----:B-1----:R-:W-:Y:S02]  /*6dd0*/  PRMT R11, R47, 0x7632, R11 ;  /* 0x000076322f0b7816 */ /* 0x002fe4000000000b */
[----:B------:R-:W-:Y:S02]  /*6de0*/  LEA R32, P6, R37, R36, 0x1 ;  /* 0x0000002425207211 */ /* 0x000fe400078c08ff */
[----:B------:R-:W-:Y:S01]  /*6df0*/  LEA.HI.X.SX32 R29, R33, R44, 0x1, P5 ;  /* 0x0000002c211d7211 */ /* 0x000fe200028f0eff */
[----:B------:R-:W-:Y:S01]  /*6e00*/  STG.E.U16 desc[UR10][R22.64], R11 ;  /* 0x0000000b16007986 */ /* 0x000fe2000c10150a */
[----:B------:R-:W-:-:S02]  /*6e10*/  PRMT R0, R49, 0x7632, R0 ;  /* 0x0000763231007816 */ /* 0x000fc40000000000 */
[----:B------:R-:W-:Y:S02]  /*6e20*/  LEA R34, P5, R41, R36, 0x1 ;  /* 0x0000002429227211 */ /* 0x000fe400078a08ff */
[----:B------:R-:W-:Y:S01]  /*6e30*/  LEA.HI.X.SX32 R31, R35, R44, 0x1, P4 ;  /* 0x0000002c231f7211 */ /* 0x000fe200020f0eff */
[----:B------:R1:W-:Y:S01]  /*6e40*/  STG.E.U16 desc[UR10][R24.64], R0 ;  /* 0x0000000018007986 */ /* 0x0003e2000c10150a */
[----:B--2---:R-:W-:Y:S02]  /*6e50*/  PRMT R13, R51, 0x7632, R13 ;  /* 0x00007632330d7816 */ /* 0x004fe4000000000d */
[----:B------:R-:W-:Y:S02]  /*6e60*/  LEA R36, P4, R42, R36, 0x1 ;  /* 0x000000242a247211 */ /* 0x000fe400078808ff */
[----:B------:R-:W-:Y:S01]  /*6e70*/  PRMT R4, R53, 0x7632, R4 ;  /* 0x0000763235047816 */ /* 0x000fe20000000004 */
[----:B------:R-:W-:Y:S01]  /*6e80*/  STG.E.U16 desc[UR10][R26.64], R13 ;  /* 0x0000000d1a007986 */ /* 0x000fe2000c10150a */
[----:B---3--:R-:W-:-:S02]  /*6e90*/  PRMT R15, R55, 0x7632, R15 ;  /* 0x00007632370f7816 */ /* 0x008fc4000000000f */
[-C--:B------:R-:W-:Y:S01]  /*6ea0*/  LEA.HI.X.SX32 R33, R37, R44.reuse, 0x1, P6 ;  /* 0x0000002c25217211 */ /* 0x080fe200030f0eff */
[----:B------:R2:W-:Y:S01]  /*6eb0*/  STG.E.U16 desc[UR10][R28.64], R4 ;  /* 0x000000041c007986 */ /* 0x0005e2000c10150a */
[----:B------:R-:W-:Y:S02]  /*6ec0*/  PRMT R57, R57, 0x7632, R57 ;  /* 0x0000763239397816 */ /* 0x000fe40000000039 */
[-C--:B------:R-:W-:Y:S01]  /*6ed0*/  LEA.HI.X.SX32 R35, R41, R44.reuse, 0x1, P5 ;  /* 0x0000002c29237211 */ /* 0x080fe200028f0eff */
[----:B------:R3:W-:Y:S01]  /*6ee0*/  STG.E.U16 desc[UR10][R30.64], R15 ;  /* 0x0000000f1e007986 */ /* 0x0007e2000c10150a */
[----:B----4-:R-:W-:Y:S02]  /*6ef0*/  PRMT R59, R59, 0x7632, R59 ;  /* 0x000076323b3b7816 */ /* 0x010fe4000000003b */
[----:B------:R-:W-:Y:S01]  /*6f00*/  LEA.HI.X.SX32 R37, R42, R44, 0x1, P4 ;  /* 0x0000002c2a257211 */ /* 0x000fe200020f0eff */
[----:B------:R3:W-:Y:S01]  /*6f10*/  STG.E.U16 desc[UR10][R32.64], R57 ;  /* 0x0000003920007986 */ /* 0x0007e2000c10150a */
[----:B------:R-:W-:-:S02]  /*6f20*/  PRMT R18, R61, 0x7632, R18 ;  /* 0x000076323d127816 */ /* 0x000fc40000000012 */
[----:B------:R-:W-:Y:S01]  /*6f30*/  FSETP.NEU.AND P6, PT, R63, RZ, PT ;  /* 0x000000ff3f00720b */ /* 0x000fe20003fcd000 */
[----:B------:R3:W-:Y:S01]  /*6f40*/  STG.E.U16 desc[UR10][R34.64], R59 ;  /* 0x0000003b22007986 */ /* 0x0007e2000c10150a */
[----:B------:R-:W-:Y:S02]  /*6f50*/  FSEL R5, R3, -INF , P3 ;  /* 0xff80000003057808 */ /* 0x000fe40001800000 */
[----:B------:R-:W-:Y:S01]  /*6f60*/  FSEL R3, R38, -INF , P2 ;  /* 0xff80000026037808 */ /* 0x000fe20001000000 */
[----:B------:R3:W-:Y:S01]  /*6f70*/  STG.E.U16 desc[UR10][R36.64], R18 ;  /* 0x0000001224007986 */ /* 0x0007e2000c10150a */
[----:B-1----:R-:W-:Y:S01]  /*6f80*/  FSEL R0, R39, -INF , P1 ;  /* 0xff80000027007808 */ /* 0x002fe20000800000 */
[----:B--2---:R-:W-:Y:S01]  /*6f90*/  FFMA R4, R5, 0.69314718246459960938, R2 ;  /* 0x3f31721805047823 */ /* 0x004fe20000000002 */
[----:B------:R-:W-:Y:S01]  /*6fa0*/  FSEL R7, R40, -INF , P6 ;  /* 0xff80000028077808 */ /* 0x000fe20003000000 */
[----:B------:R-:W-:Y:S01]  /*6fb0*/  FFMA R5, R3, 0.69314718246459960938, R16 ;  /* 0x3f31721803057823 */ /* 0x000fe20000000010 */
[----:B------:R-:W-:Y:S01]  /*6fc0*/  LEA R43, R43, UR7, 0x2 ;  /* 0x000000072b2b7c11 */ /* 0x000fe2000f8e10ff */
[----:B------:R-:W-:Y:S01]  /*6fd0*/  FFMA R6, R0, 0.69314718246459960938, R17 ;  /* 0x3f31721800067823 */ /* 0x000fe20000000011 */
[----:B------:R-:W-:-:S02]  /*6fe0*/  IMAD.SHL.U32 R3, R252, 0x4, RZ ;  /* 0x00000004fc037824 */ /* 0x000fc400078e00ff */
[----:B------:R-:W-:Y:S01]  /*6ff0*/  FFMA R7, R7, 0.69314718246459960938, R80 ;  /* 0x3f31721807077823 */ /* 0x000fe20000000050 */
[----:B------:R-:W-:Y:S01]  /*7000*/  BAR.SYNC.DEFER_BLOCKING 0x0 ;  /* 0x0000000000007b1d */ /* 0x000fe20000010000 */
[----:B------:R-:W-:Y:S01]  /*7010*/  IMAD.HI R252, R252, 0x4, RZ ;  /* 0x00000004fcfc7827 */ /* 0x000fe200078e02ff */
[----:B0-----:R-:W-:-:S04]  /*7020*/  IADD3 R2, P1, P2, R3, UR6, R8 ;  /* 0x0000000603027c10 */ /* 0x001fc8000fa3e008 */
[----:B------:R-:W-:Y:S01]  /*7030*/  IADD3.X R3, R252, UR5, R9, P1, P2 ;  /* 0x00000005fc037c10 */ /* 0x000fe20008fe4409 */
[----:B------:R3:W-:Y:S01]  /*7040*/  STS.128 [R43], R4 ;  /* 0x000000042b007388 */ /* 0x0007e20000000c00 */
[----:B------:R-:W-:Y:S06]  /*7050*/  BAR.SYNC.DEFER_BLOCKING 0x0 ;  /* 0x0000000000007b1d */ /* 0x000fec0000010000 */
[----:B------:R-:W-:Y:S05]  /*7060*/  @P0 EXIT ;  /* 0x000000000000094d */ /* 0x000fea0003800000 */
[----:B------:R-:W0:Y:S04]  /*7070*/  LDS R45, [R45] ;  /* 0x000000002d2d7984 */ /* 0x000e280000000800 */
[----:B0-----:R-:W-:Y:S01]  /*7080*/  STG.E desc[UR10][R2.64], R45 ;  /* 0x0000002d02007986 */ /* 0x001fe2000c10190a */
[----:B------:R-:W-:Y:S05]  /*7090*/  EXIT ;  /* 0x000000000000794d */ /* 0x000fea0003800000 */
.L_x_2:
[----:B------:R-:W-:-:S00]  /*70a0*/  BRA `(.L_x_2) ;  /* 0xfffffffc00fc7947 */ /* 0x000fc0000383ffff */
[----:B------:R-:W-:-:S00]  /*70b0*/  NOP ;  /* 0x0000000000007918 */ /* 0x000fc00000000000 */
        /* <DEDUP_REMOVED lines=12> */
.L_x_3:


//--------------------- .nv.global.init           --------------------------
	.section	.nv.global.init,"aw",@progbits
.nv.global.init:
	.type		_$_str,@object
	.size		_$_str,(.L_0 - _$_str)
_$_str:
        /*0000*/ 	.byte	0x5f, 0x5f, 0x43, 0x55, 0x44, 0x41, 0x5f, 0x46, 0x54, 0x5a, 0x00
.L_0:


//--------------------- .nv.shared.attn_fwd       --------------------------
	.section	.nv.shared.attn_fwd,"aw",@nobits
	.sectionflags	@""
	.align	16
	.zero		1024


//--------------------- .nv.shared.reserved.0     --------------------------
	.section	.nv.shared.reserved.0,"aw",@nobits
	.weak		__nv_reservedSMEM_offset_0_alias
	.size		__nv_reservedSMEM_offset_0_alias, 0, 0
	.other		__nv_reservedSMEM_offset_0_alias,@"STO_CUDA_RESERVED_SHARED STV_DEFAULT"
__nv_reservedSMEM_offset_0_alias:
	.zero		0


//--------------------- .nv.constant0.attn_fwd    --------------------------
	.section	.nv.constant0.attn_fwd,"a",@progbits
	.sectionflags	@""
	.align	4
.nv.constant0.attn_fwd:
	.zero		664


//--------------------- SYMBOLS --------------------------

	.type		.nv.reservedSmem.offset0,@object
	.size		.nv.reservedSmem.offset0,0x4
